// auto-generated by cutlass_sweep.gemm — config: {"arch": "sm_90", "cluster_m": 1, "cluster_n": 1, "dtype": "e4m3", "dtype_b": "e4m3", "layout": "nt", "stages": 0, "tile_k": 64, "tile_m": 192, "tile_n": 48}
#include "cutlass/cutlass.h"
#include "cutlass/gemm/collective/collective_builder.hpp"
#include "cutlass/gemm/device/gemm_universal_adapter.h"
#include "cutlass/gemm/kernel/gemm_universal.hpp"
#include "cutlass/epilogue/collective/collective_builder.hpp"

using ElemA = cutlass::float_e4m3_t;
using ElemB = cutlass::float_e4m3_t;
using ElemCD = cutlass::float_e4m3_t;
using Acc  = float;
using TileShape    = cute::Shape<cute::_192, cute::_48, cute::_64>;
using ClusterShape = cute::Shape<cute::_1, cute::_1, cute::_1>;

using CollectiveEpilogue = typename cutlass::epilogue::collective::CollectiveBuilder<
    cutlass::arch::Sm90, cutlass::arch::OpClassTensorOp,
    TileShape, ClusterShape,
    cutlass::epilogue::collective::EpilogueTileAuto,
    Acc, Acc,
    ElemCD, cutlass::layout::RowMajor, 128 / cutlass::sizeof_bits<ElemCD>::value,
    ElemCD, cutlass::layout::RowMajor, 128 / cutlass::sizeof_bits<ElemCD>::value,
    cutlass::epilogue::collective::EpilogueScheduleAuto
  >::CollectiveOp;

using CollectiveMainloop = typename cutlass::gemm::collective::CollectiveBuilder<
    cutlass::arch::Sm90, cutlass::arch::OpClassTensorOp,
    ElemA, cutlass::layout::RowMajor, 128 / cutlass::sizeof_bits<ElemA>::value,
    ElemB, cutlass::layout::ColumnMajor, 128 / cutlass::sizeof_bits<ElemB>::value,
    Acc,
    TileShape, ClusterShape,
    cutlass::gemm::collective::StageCountAutoCarveout<static_cast<int>(sizeof(typename CollectiveEpilogue::SharedStorage))>,
    cutlass::gemm::collective::KernelScheduleAuto
  >::CollectiveOp;

using GemmKernel = cutlass::gemm::kernel::GemmUniversal<
    cute::Shape<int,int,int,int>,
    CollectiveMainloop,
    CollectiveEpilogue
>;
using Gemm = cutlass::gemm::device::GemmUniversalAdapter<GemmKernel>;

// Force the device kernel symbol into the cubin without needing a host main.
auto* _anchor = &cutlass::device_kernel<GemmKernel>;


// ===== COMPILED SASS (sm_90a) =====

	.target	sm_90a

	.elftype	@"ET_EXEC"


//--------------------- .note.nv.tkinfo           --------------------------
	.section	.note.nv.tkinfo,"",@"SHT_NOTE"
	.sectionflags	@"SHF_NOTE_NV_TKINFO"
	.tkinfo
        /*0018*/ 	.word	0x00000002
        /*0030*/ 	.string	""
        /*0030*/ 	.string	"ptxas"
        /*0030*/ 	.string	"Cuda compilation tools, release 13.0, V13.0.88"
        /*0030*/ 	.string	"Build cuda_13.0.r13.0/compiler.36424714_0"
        /*0030*/ 	.string	"-arch sm_90a -m 64 "



//--------------------- .note.nv.cuinfo           --------------------------
	.section	.note.nv.cuinfo,"",@"SHT_NOTE"
	.sectionflags	@"SHF_NOTE_NV_CUINFO"
        /*0018*/ 	.short	0x0002
        /*001a*/ 	.short	0x005a
        /*001c*/ 	.short	0x0082
	.zero		2


//--------------------- .nv.info                  --------------------------
	.section	.nv.info,"",@"SHT_CUDA_INFO"
	.align	4


	//----- nvinfo : EIATTR_REGCOUNT
	.align		4
        /*0000*/ 	.byte	0x04, 0x2f
        /*0002*/ 	.short	(.L_12 - .L_11)
	.align		4
.L_11:
        /*0004*/ 	.word	index@(_ZN7cutlass13device_kernelINS_4gemm6kernel13GemmUniversalIN4cute5tupleIJiiiiEEENS1_10collective13CollectiveMmaINS1_37MainloopSm90TmaGmmaWarpSpecializedFP8ILi15ENS5_IJNS4_1CILi1EEESB_SB_EEENS1_35KernelTmaWarpSpecializedCooperativeEEENS5_IJNSA_ILi192EEENSA_ILi48EEENSA_ILi64EEEEEENS_12float_e4m3_tENS5_IJlSB_lEEESJ_SK_NS4_8TiledMMAINS4_8MMA_AtomIJNS4_4SM904GMMA30MMA_64x16x32_F32E4M3E4M3_SS_TNILNSO_7ScaleInE1ELSQ_1EEEEEENS4_6LayoutINS5_IJNSA_ILi2EEESB_SB_EEENS5_IJSB_NSA_ILi0EEESW_EEEEENS5_IJNS4_10UnderscoreESZ_SZ_EEEEENS4_13SM90_TMA_LOADENS4_14ComposedLayoutINS4_7SwizzleILi2ELi4ELi3EEENS4_18smem_ptr_flag_bitsILi8EEENST_INS5_IJNSA_ILi8EEESH_EEENS5_IJSH_SB_EEEEEEEvNS4_8identityES12_S1C_vS1D_EENS_8epilogue10collective6detail29Sm90TmaWarpSpecializedAdapterINS1G_15DefaultEpilogueISJ_SK_SK_NS1F_6thread17LinearCombinationISJ_Li1EffLNS1K_9ScaleType4KindE0ELNS_15FloatRoundStyleE2ESJ_EENS1_15EpilogueDefaultEEEEEvvEEEEvNT_6ParamsE)
        /*0008*/ 	.word	0x000000a8


	//----- nvinfo : EIATTR_FRAME_SIZE
	.align		4
.L_12:
        /*000c*/ 	.byte	0x04, 0x11
        /*000e*/ 	.short	(.L_14 - .L_13)
	.align		4
.L_13:
        /*0010*/ 	.word	index@(_ZN7cutlass13device_kernelINS_4gemm6kernel13GemmUniversalIN4cute5tupleIJiiiiEEENS1_10collective13CollectiveMmaINS1_37MainloopSm90TmaGmmaWarpSpecializedFP8ILi15ENS5_IJNS4_1CILi1EEESB_SB_EEENS1_35KernelTmaWarpSpecializedCooperativeEEENS5_IJNSA_ILi192EEENSA_ILi48EEENSA_ILi64EEEEEENS_12float_e4m3_tENS5_IJlSB_lEEESJ_SK_NS4_8TiledMMAINS4_8MMA_AtomIJNS4_4SM904GMMA30MMA_64x16x32_F32E4M3E4M3_SS_TNILNSO_7ScaleInE1ELSQ_1EEEEEENS4_6LayoutINS5_IJNSA_ILi2EEESB_SB_EEENS5_IJSB_NSA_ILi0EEESW_EEEEENS5_IJNS4_10UnderscoreESZ_SZ_EEEEENS4_13SM90_TMA_LOADENS4_14ComposedLayoutINS4_7SwizzleILi2ELi4ELi3EEENS4_18smem_ptr_flag_bitsILi8EEENST_INS5_IJNSA_ILi8EEESH_EEENS5_IJSH_SB_EEEEEEEvNS4_8identityES12_S1C_vS1D_EENS_8epilogue10collective6detail29Sm90TmaWarpSpecializedAdapterINS1G_15DefaultEpilogueISJ_SK_SK_NS1F_6thread17LinearCombinationISJ_Li1EffLNS1K_9ScaleType4KindE0ELNS_15FloatRoundStyleE2ESJ_EENS1_15EpilogueDefaultEEEEEvvEEEEvNT_6ParamsE)
        /*0014*/ 	.word	0x00000000


	//----- nvinfo : EIATTR_MIN_STACK_SIZE
	.align		4
.L_14:
        /*0018*/ 	.byte	0x04, 0x12
        /*001a*/ 	.short	(.L_16 - .L_15)
	.align		4
.L_15:
        /*001c*/ 	.word	index@(_ZN7cutlass13device_kernelINS_4gemm6kernel13GemmUniversalIN4cute5tupleIJiiiiEEENS1_10collective13CollectiveMmaINS1_37MainloopSm90TmaGmmaWarpSpecializedFP8ILi15ENS5_IJNS4_1CILi1EEESB_SB_EEENS1_35KernelTmaWarpSpecializedCooperativeEEENS5_IJNSA_ILi192EEENSA_ILi48EEENSA_ILi64EEEEEENS_12float_e4m3_tENS5_IJlSB_lEEESJ_SK_NS4_8TiledMMAINS4_8MMA_AtomIJNS4_4SM904GMMA30MMA_64x16x32_F32E4M3E4M3_SS_TNILNSO_7ScaleInE1ELSQ_1EEEEEENS4_6LayoutINS5_IJNSA_ILi2EEESB_SB_EEENS5_IJSB_NSA_ILi0EEESW_EEEEENS5_IJNS4_10UnderscoreESZ_SZ_EEEEENS4_13SM90_TMA_LOADENS4_14ComposedLayoutINS4_7SwizzleILi2ELi4ELi3EEENS4_18smem_ptr_flag_bitsILi8EEENST_INS5_IJNSA_ILi8EEESH_EEENS5_IJSH_SB_EEEEEEEvNS4_8identityES12_S1C_vS1D_EENS_8epilogue10collective6detail29Sm90TmaWarpSpecializedAdapterINS1G_15DefaultEpilogueISJ_SK_SK_NS1F_6thread17LinearCombinationISJ_Li1EffLNS1K_9ScaleType4KindE0ELNS_15FloatRoundStyleE2ESJ_EENS1_15EpilogueDefaultEEEEEvvEEEEvNT_6ParamsE)
        /*0020*/ 	.word	0x00000000
.L_16:


//--------------------- .nv.compat                --------------------------
	.section	.nv.compat,"",@"SHT_CUDA_COMPAT_INFO"
	.align	4
        /*0000*/ 	.byte	0x02, 0x09, 0x01, 0x00, 0x02, 0x02, 0x04, 0x00, 0x02, 0x05, 0x05, 0x00, 0x03, 0x07, 0x01, 0x01
        /*0010*/ 	.byte	0x02, 0x03, 0x01, 0x00, 0x02, 0x06, 0x01, 0x00, 0x04, 0x0b, 0x08, 0x00, 0x00, 0x00, 0x00, 0x00
        /*0020*/ 	.byte	0x00, 0x00, 0x00, 0x00


//--------------------- .nv.info._ZN7cutlass13device_kernelINS_4gemm6kernel13GemmUniversalIN4cute5tupleIJiiiiEEENS1_10collective13CollectiveMmaINS1_37MainloopSm90TmaGmmaWarpSpecializedFP8ILi15ENS5_IJNS4_1CILi1EEESB_SB_EEENS1_35KernelTmaWarpSpecializedCooperativeEEENS5_IJNSA_ILi192EEENSA_ILi48EEENSA_ILi64EEEEEENS_12float_e4m3_tENS5_IJlSB_lEEESJ_SK_NS4_8TiledMMAINS4_8MMA_AtomIJNS4_4SM904GMMA30MMA_64x16x32_F32E4M3E4M3_SS_TNILNSO_7ScaleInE1ELSQ_1EEEEEENS4_6LayoutINS5_IJNSA_ILi2EEESB_SB_EEENS5_IJSB_NSA_ILi0EEESW_EEEEENS5_IJNS4_10UnderscoreESZ_SZ_EEEEENS4_13SM90_TMA_LOADENS4_14ComposedLayoutINS4_7SwizzleILi2ELi4ELi3EEENS4_18smem_ptr_flag_bitsILi8EEENST_INS5_IJNSA_ILi8EEESH_EEENS5_IJSH_SB_EEEEEEEvNS4_8identityES12_S1C_vS1D_EENS_8epilogue10collective6detail29Sm90TmaWarpSpecializedAdapterINS1G_15DefaultEpilogueISJ_SK_SK_NS1F_6thread17LinearCombinationISJ_Li1EffLNS1K_9ScaleType4KindE0ELNS_15FloatRoundStyleE2ESJ_EENS1_15EpilogueDefaultEEEEEvvEEEEvNT_6ParamsE --------------------------
	.section	.nv.info._ZN7cutlass13device_kernelINS_4gemm6kernel13GemmUniversalIN4cute5tupleIJiiiiEEENS1_10collective13CollectiveMmaINS1_37MainloopSm90TmaGmmaWarpSpecializedFP8ILi15ENS5_IJNS4_1CILi1EEESB_SB_EEENS1_35KernelTmaWarpSpecializedCooperativeEEENS5_IJNSA_ILi192EEENSA_ILi48EEENSA_ILi64EEEEEENS_12float_e4m3_tENS5_IJlSB_lEEESJ_SK_NS4_8TiledMMAINS4_8MMA_AtomIJNS4_4SM904GMMA30MMA_64x16x32_F32E4M3E4M3_SS_TNILNSO_7ScaleInE1ELSQ_1EEEEEENS4_6LayoutINS5_IJNSA_ILi2EEESB_SB_EEENS5_IJSB_NSA_ILi0EEESW_EEEEENS5_IJNS4_10UnderscoreESZ_SZ_EEEEENS4_13SM90_TMA_LOADENS4_14ComposedLayoutINS4_7SwizzleILi2ELi4ELi3EEENS4_18smem_ptr_flag_bitsILi8EEENST_INS5_IJNSA_ILi8EEESH_EEENS5_IJSH_SB_EEEEEEEvNS4_8identityES12_S1C_vS1D_EENS_8epilogue10collective6detail29Sm90TmaWarpSpecializedAdapterINS1G_15DefaultEpilogueISJ_SK_SK_NS1F_6thread17LinearCombinationISJ_Li1EffLNS1K_9ScaleType4KindE0ELNS_15FloatRoundStyleE2ESJ_EENS1_15EpilogueDefaultEEEEEvvEEEEvNT_6ParamsE,"",@"SHT_CUDA_INFO"
	.sectionflags	@""
	.align	4


	//----- nvinfo : EIATTR_CUDA_API_VERSION
	.align		4
        /*0000*/ 	.byte	0x04, 0x37
        /*0002*/ 	.short	(.L_18 - .L_17)
.L_17:
        /*0004*/ 	.word	0x00000082


	//----- nvinfo : EIATTR_KPARAM_INFO
	.align		4
.L_18:
        /*0008*/ 	.byte	0x04, 0x17
        /*000a*/ 	.short	(.L_20 - .L_19)
.L_19:
        /*000c*/ 	.word	0x00000000
        /*0010*/ 	.short	0x0000
        /*0012*/ 	.short	0x0070
        /*0014*/ 	.byte	0x00, 0xf0, 0x01, 0x10


	//----- nvinfo : EIATTR_SPARSE_MMA_MASK
	.align		4
.L_20:
        /*0018*/ 	.byte	0x03, 0x50
        /*001a*/ 	.short	0x0000


	//----- nvinfo : EIATTR_MAXREG_COUNT
	.align		4
        /*001c*/ 	.byte	0x03, 0x1b
        /*001e*/ 	.short	0x00a8


	//----- nvinfo : EIATTR_NUM_BARRIERS
	.align		4
        /*0020*/ 	.byte	0x02, 0x4c
        /*0022*/ 	.byte	0x01
	.zero		1


	//----- nvinfo : EIATTR_MERCURY_ISA_VERSION
	.align		4
        /*0024*/ 	.byte	0x03, 0x5f
        /*0026*/ 	.short	0x0101


	//----- nvinfo : EIATTR_INT_WARP_WIDE_INSTR_OFFSETS
	.align		4
        /*0028*/ 	.byte	0x04, 0x31
        /*002a*/ 	.short	(.L_22 - .L_21)


	//   ....[0]....
.L_21:
        /*002c*/ 	.word	0x00000540


	//   ....[1]....
        /*0030*/ 	.word	0x00000550


	//   ....[2]....
        /*0034*/ 	.word	0x00000650


	//----- nvinfo : EIATTR_COOP_GROUP_MASK_REGIDS
	.align		4
.L_22:
        /*0038*/ 	.byte	0x04, 0x29
        /*003a*/ 	.short	(.L_24 - .L_23)


	//   ....[0]....
.L_23:
        /*003c*/ 	.word	0xffffffff


	//   ....[1]....
        /*0040*/ 	.word	0xffffffff


	//   ....[2]....
        /*0044*/ 	.word	0xffffffff


	//   ....[3]....
        /*0048*/ 	.word	0xffffffff


	//   ....[4]....
        /*004c*/ 	.word	0xffffffff


	//----- nvinfo : EIATTR_COOP_GROUP_INSTR_OFFSETS
	.align		4
.L_24:
        /*0050*/ 	.byte	0x04, 0x28
        /*0052*/ 	.short	(.L_26 - .L_25)


	//   ....[0]....
.L_25:
        /*0054*/ 	.word	0x00000060


	//   ....[1]....
        /*0058*/ 	.word	0x00000070


	//   ....[2]....
        /*005c*/ 	.word	0x00000130


	//   ....[3]....
        /*0060*/ 	.word	0x00000450


	//   ....[4]....
        /*0064*/ 	.word	0x00001140


	//----- nvinfo : EIATTR_REG_RECONFIG
	.align		4
.L_26:
        /*0068*/ 	.byte	0x01, 0x54
	.zero		2


	//----- nvinfo : EIATTR_MBARRIER_INSTR_OFFSETS
	.align		4
        /*006c*/ 	.byte	0x04, 0x39
        /*006e*/ 	.short	(.L_28 - .L_27)


	//   ....[0]....
.L_27:
        /*0070*/ 	.word	0x00000250
        /*0074*/ 	.word	0x000000ff
        /*0078*/ 	.word	0x00000000
        /*007c*/ 	.short	0x0100
        /*007e*/ 	.byte	0x08
	.zero		1


	//   ....[1]....
        /*0080*/ 	.word	0x00000260
        /*0084*/ 	.word	0x000000ff
        /*0088*/ 	.word	0x00000078
        /*008c*/ 	.short	0x0100
        /*008e*/ 	.byte	0x08
	.zero		1


	//   ....[2]....
        /*0090*/ 	.word	0x00000270
        /*0094*/ 	.word	0x000000ff
        /*0098*/ 	.word	0x00000008
        /*009c*/ 	.short	0x0100
        /*009e*/ 	.byte	0x08
	.zero		1


	//   ....[3]....
        /*00a0*/ 	.word	0x00000280
        /*00a4*/ 	.word	0x000000ff
        /*00a8*/ 	.word	0x00000080
        /*00ac*/ 	.short	0x0100
        /*00ae*/ 	.byte	0x08
	.zero		1


	//   ....[4]....
        /*00b0*/ 	.word	0x00000290
        /*00b4*/ 	.word	0x000000ff
        /*00b8*/ 	.word	0x00000010
        /*00bc*/ 	.short	0x0100
        /*00be*/ 	.byte	0x08
	.zero		1


	//   ....[5]....
        /*00c0*/ 	.word	0x000002a0
        /*00c4*/ 	.word	0x000000ff
        /*00c8*/ 	.word	0x00000088
        /*00cc*/ 	.short	0x0100
        /*00ce*/ 	.byte	0x08
	.zero		1


	//   ....[6]....
        /*00d0*/ 	.word	0x000002b0
        /*00d4*/ 	.word	0x000000ff
        /*00d8*/ 	.word	0x00000018
        /*00dc*/ 	.short	0x0100
        /*00de*/ 	.byte	0x08
	.zero		1


	//   ....[7]....
        /*00e0*/ 	.word	0x000002c0
        /*00e4*/ 	.word	0x000000ff
        /*00e8*/ 	.word	0x00000090
        /*00ec*/ 	.short	0x0100
        /*00ee*/ 	.byte	0x08
	.zero		1


	//   ....[8]....
        /*00f0*/ 	.word	0x000002d0
        /*00f4*/ 	.word	0x000000ff
        /*00f8*/ 	.word	0x00000020
        /*00fc*/ 	.short	0x0100
        /*00fe*/ 	.byte	0x08
	.zero		1


	//   ....[9]....
        /*0100*/ 	.word	0x000002e0
        /*0104*/ 	.word	0x000000ff
        /*0108*/ 	.word	0x00000098
        /*010c*/ 	.short	0x0100
        /*010e*/ 	.byte	0x08
	.zero		1


	//   ....[10]....
        /*0110*/ 	.word	0x000002f0
        /*0114*/ 	.word	0x000000ff
        /*0118*/ 	.word	0x00000028
        /*011c*/ 	.short	0x0100
        /*011e*/ 	.byte	0x08
	.zero		1


	//   ....[11]....
        /*0120*/ 	.word	0x00000300
        /*0124*/ 	.word	0x000000ff
        /*0128*/ 	.word	0x000000a0
        /*012c*/ 	.short	0x0100
        /*012e*/ 	.byte	0x08
	.zero		1


	//   ....[12]....
        /*0130*/ 	.word	0x00000310
        /*0134*/ 	.word	0x000000ff
        /*0138*/ 	.word	0x00000030
        /*013c*/ 	.short	0x0100
        /*013e*/ 	.byte	0x08
	.zero		1


	//   ....[13]....
        /*0140*/ 	.word	0x00000320
        /*0144*/ 	.word	0x000000ff
        /*0148*/ 	.word	0x000000a8
        /*014c*/ 	.short	0x0100
        /*014e*/ 	.byte	0x08
	.zero		1


	//   ....[14]....
        /*0150*/ 	.word	0x00000330
        /*0154*/ 	.word	0x000000ff
        /*0158*/ 	.word	0x00000038
        /*015c*/ 	.short	0x0100
        /*015e*/ 	.byte	0x08
	.zero		1


	//   ....[15]....
        /*0160*/ 	.word	0x00000340
        /*0164*/ 	.word	0x000000ff
        /*0168*/ 	.word	0x000000b0
        /*016c*/ 	.short	0x0100
        /*016e*/ 	.byte	0x08
	.zero		1


	//   ....[16]....
        /*0170*/ 	.word	0x00000350
        /*0174*/ 	.word	0x000000ff
        /*0178*/ 	.word	0x00000040
        /*017c*/ 	.short	0x0100
        /*017e*/ 	.byte	0x08
	.zero		1


	//   ....[17]....
        /*0180*/ 	.word	0x00000360
        /*0184*/ 	.word	0x000000ff
        /*0188*/ 	.word	0x000000b8
        /*018c*/ 	.short	0x0100
        /*018e*/ 	.byte	0x08
	.zero		1


	//   ....[18]....
        /*0190*/ 	.word	0x00000370
        /*0194*/ 	.word	0x000000ff
        /*0198*/ 	.word	0x00000048
        /*019c*/ 	.short	0x0100
        /*019e*/ 	.byte	0x08
	.zero		1


	//   ....[19]....
        /*01a0*/ 	.word	0x00000380
        /*01a4*/ 	.word	0x000000ff
        /*01a8*/ 	.word	0x000000c0
        /*01ac*/ 	.short	0x0100
        /*01ae*/ 	.byte	0x08
	.zero		1


	//   ....[20]....
        /*01b0*/ 	.word	0x00000390
        /*01b4*/ 	.word	0x000000ff
        /*01b8*/ 	.word	0x00000050
        /*01bc*/ 	.short	0x0100
        /*01be*/ 	.byte	0x08
	.zero		1


	//   ....[21]....
        /*01c0*/ 	.word	0x000003a0
        /*01c4*/ 	.word	0x000000ff
        /*01c8*/ 	.word	0x000000c8
        /*01cc*/ 	.short	0x0100
        /*01ce*/ 	.byte	0x08
	.zero		1


	//   ....[22]....
        /*01d0*/ 	.word	0x000003b0
        /*01d4*/ 	.word	0x000000ff
        /*01d8*/ 	.word	0x00000058
        /*01dc*/ 	.short	0x0100
        /*01de*/ 	.byte	0x08
	.zero		1


	//   ....[23]....
        /*01e0*/ 	.word	0x000003c0
        /*01e4*/ 	.word	0x000000ff
        /*01e8*/ 	.word	0x000000d0
        /*01ec*/ 	.short	0x0100
        /*01ee*/ 	.byte	0x08
	.zero		1


	//   ....[24]....
        /*01f0*/ 	.word	0x000003d0
        /*01f4*/ 	.word	0x000000ff
        /*01f8*/ 	.word	0x00000060
        /*01fc*/ 	.short	0x0100
        /*01fe*/ 	.byte	0x08
	.zero		1


	//   ....[25]....
        /*0200*/ 	.word	0x000003e0
        /*0204*/ 	.word	0x000000ff
        /*0208*/ 	.word	0x000000d8
        /*020c*/ 	.short	0x0100
        /*020e*/ 	.byte	0x08
	.zero		1


	//   ....[26]....
        /*0210*/ 	.word	0x000003f0
        /*0214*/ 	.word	0x000000ff
        /*0218*/ 	.word	0x00000068
        /*021c*/ 	.short	0x0100
        /*021e*/ 	.byte	0x08
	.zero		1


	//   ....[27]....
        /*0220*/ 	.word	0x00000400
        /*0224*/ 	.word	0x000000ff
        /*0228*/ 	.word	0x000000e0
        /*022c*/ 	.short	0x0100
        /*022e*/ 	.byte	0x08
	.zero		1


	//   ....[28]....
        /*0230*/ 	.word	0x00000410
        /*0234*/ 	.word	0x000000ff
        /*0238*/ 	.word	0x00000070
        /*023c*/ 	.short	0x0100
        /*023e*/ 	.byte	0x08
	.zero		1


	//   ....[29]....
        /*0240*/ 	.word	0x00000420
        /*0244*/ 	.word	0x000000ff
        /*0248*/ 	.word	0x000000e8
        /*024c*/ 	.short	0x0100
        /*024e*/ 	.byte	0x08
	.zero		1


	//   ....[30]....
        /*0250*/ 	.word	0x000006b0
        /*0254*/ 	.word	0x000000ff
        /*0258*/ 	.word	0x00000100
        /*025c*/ 	.short	0x0100
        /*025e*/ 	.byte	0x06
	.zero		1


	//   ....[31]....
        /*0260*/ 	.word	0x00000710
        /*0264*/ 	.word	0x000000ff
        /*0268*/ 	.word	0x00000108
        /*026c*/ 	.short	0x0100
        /*026e*/ 	.byte	0x06
	.zero		1


	//   ....[32]....
        /*0270*/ 	.word	0x00001570
        /*0274*/ 	.word	0x000000ff
        /*0278*/ 	.word	0x00000000
        /*027c*/ 	.short	0x010a
        /*027e*/ 	.byte	0x06
	.zero		1


	//   ....[33]....
        /*0280*/ 	.word	0x000015b0
        /*0284*/ 	.word	0x000000ff
        /*0288*/ 	.word	0x00000000
        /*028c*/ 	.short	0x010a
        /*028e*/ 	.byte	0x06
	.zero		1


	//   ....[34]....
        /*0290*/ 	.word	0x00002000
        /*0294*/ 	.word	0x000000ff
        /*0298*/ 	.word	0x00000000
        /*029c*/ 	.short	0x010a
        /*029e*/ 	.byte	0x0c
	.zero		1


	//   ....[35]....
        /*02a0*/ 	.word	0x00002040
        /*02a4*/ 	.word	0x000000ff
        /*02a8*/ 	.word	0x00000000
        /*02ac*/ 	.short	0x010a
        /*02ae*/ 	.byte	0x0c
	.zero		1


	//   ....[36]....
        /*02b0*/ 	.word	0x00002810
        /*02b4*/ 	.word	0x000000ff
        /*02b8*/ 	.word	0x00000000
        /*02bc*/ 	.short	0x0101
        /*02be*/ 	.byte	0x08
	.zero		1


	//   ....[37]....
        /*02c0*/ 	.word	0x00002d60
        /*02c4*/ 	.word	0x000000ff
        /*02c8*/ 	.word	0x00000000
        /*02cc*/ 	.short	0x0101
        /*02ce*/ 	.byte	0x08
	.zero		1


	//   ....[38]....
        /*02d0*/ 	.word	0x00007770
        /*02d4*/ 	.word	0x0000000e
        /*02d8*/ 	.word	0x00000078
        /*02dc*/ 	.short	0x010a
        /*02de*/ 	.byte	0x3f
	.zero		1


	//   ....[39]....
        /*02e0*/ 	.word	0x00007b20
        /*02e4*/ 	.word	0x00000008
        /*02e8*/ 	.word	0x00000108
        /*02ec*/ 	.short	0x0101
        /*02ee*/ 	.byte	0x3f
	.zero		1


	//   ....[40]....
        /*02f0*/ 	.word	0x00008210
        /*02f4*/ 	.word	0x00000006
        /*02f8*/ 	.word	0x00000000
        /*02fc*/ 	.short	0x010a
        /*02fe*/ 	.byte	0x3f
	.zero		1


	//   ....[41]....
        /*0300*/ 	.word	0x00008290
        /*0304*/ 	.word	0x00000007
        /*0308*/ 	.word	0x00000000
        /*030c*/ 	.short	0x010a
        /*030e*/ 	.byte	0x3f
	.zero		1


	//   ....[42]....
        /*0310*/ 	.word	0x00008320
        /*0314*/ 	.word	0x00000006
        /*0318*/ 	.word	0x00000000
        /*031c*/ 	.short	0x010a
        /*031e*/ 	.byte	0x3f
	.zero		1


	//   ....[43]....
        /*0320*/ 	.word	0x000083b0
        /*0324*/ 	.word	0x00000009
        /*0328*/ 	.word	0x00000000
        /*032c*/ 	.short	0x010a
        /*032e*/ 	.byte	0x3f
	.zero		1


	//   ....[44]....
        /*0330*/ 	.word	0x00008440
        /*0334*/ 	.word	0x00000006
        /*0338*/ 	.word	0x00000000
        /*033c*/ 	.short	0x010a
        /*033e*/ 	.byte	0x3f
	.zero		1


	//   ....[45]....
        /*0340*/ 	.word	0x000084d0
        /*0344*/ 	.word	0x00000009
        /*0348*/ 	.word	0x00000000
        /*034c*/ 	.short	0x010a
        /*034e*/ 	.byte	0x3f
	.zero		1


	//   ....[46]....
        /*0350*/ 	.word	0x00008560
        /*0354*/ 	.word	0x00000006
        /*0358*/ 	.word	0x00000000
        /*035c*/ 	.short	0x010a
        /*035e*/ 	.byte	0x3f
	.zero		1


	//   ....[47]....
        /*0360*/ 	.word	0x000085f0
        /*0364*/ 	.word	0x00000009
        /*0368*/ 	.word	0x00000000
        /*036c*/ 	.short	0x010a
        /*036e*/ 	.byte	0x3f
	.zero		1


	//   ....[48]....
        /*0370*/ 	.word	0x00008680
        /*0374*/ 	.word	0x00000006
        /*0378*/ 	.word	0x00000000
        /*037c*/ 	.short	0x010a
        /*037e*/ 	.byte	0x3f
	.zero		1


	//   ....[49]....
        /*0380*/ 	.word	0x00008710
        /*0384*/ 	.word	0x00000009
        /*0388*/ 	.word	0x00000000
        /*038c*/ 	.short	0x010a
        /*038e*/ 	.byte	0x3f
	.zero		1


	//   ....[50]....
        /*0390*/ 	.word	0x000087a0
        /*0394*/ 	.word	0x00000006
        /*0398*/ 	.word	0x00000000
        /*039c*/ 	.short	0x010a
        /*039e*/ 	.byte	0x3f
	.zero		1


	//   ....[51]....
        /*03a0*/ 	.word	0x00008830
        /*03a4*/ 	.word	0x00000009
        /*03a8*/ 	.word	0x00000000
        /*03ac*/ 	.short	0x010a
        /*03ae*/ 	.byte	0x3f
	.zero		1


	//   ....[52]....
        /*03b0*/ 	.word	0x000088c0
        /*03b4*/ 	.word	0x0000000a
        /*03b8*/ 	.word	0x00000000
        /*03bc*/ 	.short	0x010a
        /*03be*/ 	.byte	0x3f
	.zero		1


	//   ....[53]....
        /*03c0*/ 	.word	0x00008950
        /*03c4*/ 	.word	0x0000000b
        /*03c8*/ 	.word	0x00000000
        /*03cc*/ 	.short	0x010a
        /*03ce*/ 	.byte	0x3f
	.zero		1


	//   ....[54]....
        /*03d0*/ 	.word	0x000089e0
        /*03d4*/ 	.word	0x00000003
        /*03d8*/ 	.word	0x00000000
        /*03dc*/ 	.short	0x010a
        /*03de*/ 	.byte	0x3f
	.zero		1


	//   ....[55]....
        /*03e0*/ 	.word	0x00008a50
        /*03e4*/ 	.word	0x00000008
        /*03e8*/ 	.word	0x00000000
        /*03ec*/ 	.short	0x010a
        /*03ee*/ 	.byte	0x3f
	.zero		1


	//   ....[56]....
        /*03f0*/ 	.word	0x00008ab0
        /*03f4*/ 	.word	0x0000000c
        /*03f8*/ 	.word	0x00000000
        /*03fc*/ 	.short	0x010a
        /*03fe*/ 	.byte	0x3f
	.zero		1


	//   ....[57]....
        /*0400*/ 	.word	0x00008b80
        /*0404*/ 	.word	0x0000000e
        /*0408*/ 	.word	0x00000078
        /*040c*/ 	.short	0x010a
        /*040e*/ 	.byte	0x3f
	.zero		1


	//   ....[58]....
        /*0410*/ 	.word	0x00008c60
        /*0414*/ 	.word	0x00000006
        /*0418*/ 	.word	0x00000000
        /*041c*/ 	.short	0x010a
        /*041e*/ 	.byte	0x3f
	.zero		1


	//   ....[59]....
        /*0420*/ 	.word	0x00008cb0
        /*0424*/ 	.word	0x00000007
        /*0428*/ 	.word	0x00000000
        /*042c*/ 	.short	0x010a
        /*042e*/ 	.byte	0x3f
	.zero		1


	//   ....[60]....
        /*0430*/ 	.word	0x00008d00
        /*0434*/ 	.word	0x00000006
        /*0438*/ 	.word	0x00000000
        /*043c*/ 	.short	0x010a
        /*043e*/ 	.byte	0x3f
	.zero		1


	//   ....[61]....
        /*0440*/ 	.word	0x00008d50
        /*0444*/ 	.word	0x00000009
        /*0448*/ 	.word	0x00000000
        /*044c*/ 	.short	0x010a
        /*044e*/ 	.byte	0x3f
	.zero		1


	//   ....[62]....
        /*0450*/ 	.word	0x00008da0
        /*0454*/ 	.word	0x00000006
        /*0458*/ 	.word	0x00000000
        /*045c*/ 	.short	0x010a
        /*045e*/ 	.byte	0x3f
	.zero		1


	//   ....[63]....
        /*0460*/ 	.word	0x00008df0
        /*0464*/ 	.word	0x00000009
        /*0468*/ 	.word	0x00000000
        /*046c*/ 	.short	0x010a
        /*046e*/ 	.byte	0x3f
	.zero		1


	//   ....[64]....
        /*0470*/ 	.word	0x00008e40
        /*0474*/ 	.word	0x00000006
        /*0478*/ 	.word	0x00000000
        /*047c*/ 	.short	0x010a
        /*047e*/ 	.byte	0x3f
	.zero		1


	//   ....[65]....
        /*0480*/ 	.word	0x00008e90
        /*0484*/ 	.word	0x00000009
        /*0488*/ 	.word	0x00000000
        /*048c*/ 	.short	0x010a
        /*048e*/ 	.byte	0x3f
	.zero		1


	//   ....[66]....
        /*0490*/ 	.word	0x00008ee0
        /*0494*/ 	.word	0x00000006
        /*0498*/ 	.word	0x00000000
        /*049c*/ 	.short	0x010a
        /*049e*/ 	.byte	0x3f
	.zero		1


	//   ....[67]....
        /*04a0*/ 	.word	0x00008f30
        /*04a4*/ 	.word	0x00000009
        /*04a8*/ 	.word	0x00000000
        /*04ac*/ 	.short	0x010a
        /*04ae*/ 	.byte	0x3f
	.zero		1


	//   ....[68]....
        /*04b0*/ 	.word	0x00008f80
        /*04b4*/ 	.word	0x00000006
        /*04b8*/ 	.word	0x00000000
        /*04bc*/ 	.short	0x010a
        /*04be*/ 	.byte	0x3f
	.zero		1


	//   ....[69]....
        /*04c0*/ 	.word	0x00008fd0
        /*04c4*/ 	.word	0x00000009
        /*04c8*/ 	.word	0x00000000
        /*04cc*/ 	.short	0x010a
        /*04ce*/ 	.byte	0x3f
	.zero		1


	//   ....[70]....
        /*04d0*/ 	.word	0x00009020
        /*04d4*/ 	.word	0x0000000a
        /*04d8*/ 	.word	0x00000000
        /*04dc*/ 	.short	0x010a
        /*04de*/ 	.byte	0x3f
	.zero		1


	//   ....[71]....
        /*04e0*/ 	.word	0x00009070
        /*04e4*/ 	.word	0x0000000b
        /*04e8*/ 	.word	0x00000000
        /*04ec*/ 	.short	0x010a
        /*04ee*/ 	.byte	0x3f
	.zero		1


	//----- nvinfo : EIATTR_NUM_MBARRIERS
	.align		4
.L_28:
        /*04f0*/ 	.byte	0x03, 0x38
        /*04f2*/ 	.short	0x0020


	//----- nvinfo : EIATTR_EXIT_INSTR_OFFSETS
	.align		4
        /*04f4*/ 	.byte	0x04, 0x1c
        /*04f6*/ 	.short	(.L_30 - .L_29)


	//   ....[0]....
.L_29:
        /*04f8*/ 	.word	0x00000760


	//   ....[1]....
        /*04fc*/ 	.word	0x00001010


	//   ....[2]....
        /*0500*/ 	.word	0x00006df0


	//   ....[3]....
        /*0504*/ 	.word	0x00007410


	//   ....[4]....
        /*0508*/ 	.word	0x00008a30


	//----- nvinfo : EIATTR_MAX_THREADS
	.align		4
.L_30:
        /*050c*/ 	.byte	0x04, 0x05
        /*050e*/ 	.short	(.L_32 - .L_31)
.L_31:
        /*0510*/ 	.word	0x00000180
        /*0514*/ 	.word	0x00000001
        /*0518*/ 	.word	0x00000001


	//----- nvinfo : EIATTR_CRS_STACK_SIZE
	.align		4
.L_32:
        /*051c*/ 	.byte	0x04, 0x1e
        /*051e*/ 	.short	(.L_34 - .L_33)
.L_33:
        /*0520*/ 	.word	0x00000000


	//----- nvinfo : EIATTR_CBANK_PARAM_SIZE
	.align		4
.L_34:
        /*0524*/ 	.byte	0x03, 0x19
        /*0526*/ 	.short	0x0470


	//----- nvinfo : EIATTR_PARAM_CBANK
	.align		4
        /*0528*/ 	.byte	0x04, 0x0a
        /*052a*/ 	.short	(.L_36 - .L_35)
	.align		4
.L_35:
        /*052c*/ 	.word	index@(.nv.constant0._ZN7cutlass13device_kernelINS_4gemm6kernel13GemmUniversalIN4cute5tupleIJiiiiEEENS1_10collective13CollectiveMmaINS1_37MainloopSm90TmaGmmaWarpSpecializedFP8ILi15ENS5_IJNS4_1CILi1EEESB_SB_EEENS1_35KernelTmaWarpSpecializedCooperativeEEENS5_IJNSA_ILi192EEENSA_ILi48EEENSA_ILi64EEEEEENS_12float_e4m3_tENS5_IJlSB_lEEESJ_SK_NS4_8TiledMMAINS4_8MMA_AtomIJNS4_4SM904GMMA30MMA_64x16x32_F32E4M3E4M3_SS_TNILNSO_7ScaleInE1ELSQ_1EEEEEENS4_6LayoutINS5_IJNSA_ILi2EEESB_SB_EEENS5_IJSB_NSA_ILi0EEESW_EEEEENS5_IJNS4_10UnderscoreESZ_SZ_EEEEENS4_13SM90_TMA_LOADENS4_14ComposedLayoutINS4_7SwizzleILi2ELi4ELi3EEENS4_18smem_ptr_flag_bitsILi8EEENST_INS5_IJNSA_ILi8EEESH_EEENS5_IJSH_SB_EEEEEEEvNS4_8identityES12_S1C_vS1D_EENS_8epilogue10collective6detail29Sm90TmaWarpSpecializedAdapterINS1G_15DefaultEpilogueISJ_SK_SK_NS1F_6thread17LinearCombinationISJ_Li1EffLNS1K_9ScaleType4KindE0ELNS_15FloatRoundStyleE2ESJ_EENS1_15EpilogueDefaultEEEEEvvEEEEvNT_6ParamsE)
        /*0530*/ 	.short	0x0210
        /*0532*/ 	.short	0x0470


	//----- nvinfo : EIATTR_SW_WAR
	.align		4
.L_36:
        /*0534*/ 	.byte	0x04, 0x36
        /*0536*/ 	.short	(.L_38 - .L_37)
.L_37:
        /*0538*/ 	.word	0x00000008
.L_38:


//--------------------- .nv.callgraph             --------------------------
	.section	.nv.callgraph,"",@"SHT_CUDA_CALLGRAPH"
	.align	4
	.sectionentsize	8
	.align		4
        /*0000*/ 	.word	0x00000000
	.align		4
        /*0004*/ 	.word	0xffffffff
	.align		4
        /*0008*/ 	.word	0x00000000
	.align		4
        /*000c*/ 	.word	0xfffffffe
	.align		4
        /*0010*/ 	.word	0x00000000
	.align		4
        /*0014*/ 	.word	0xfffffffd
	.align		4
        /*0018*/ 	.word	0x00000000
	.align		4
        /*001c*/ 	.word	0xfffffffc


//--------------------- .nv.constant4             --------------------------
	.section	.nv.constant4,"a",@progbits
	.align	8
	.align		8
.nv.constant4:
        /*0000*/ 	.dword	_ZN40_INTERNAL_f060227c_4_k_cu_62611b60_147624cuda3std3__45__cpo5beginE
	.align		8
        /*0008*/ 	.dword	_ZN40_INTERNAL_f060227c_4_k_cu_62611b60_147624cuda3std3__45__cpo3endE
	.align		8
        /*0010*/ 	.dword	_ZN40_INTERNAL_f060227c_4_k_cu_62611b60_147624cuda3std3__45__cpo6cbeginE
	.align		8
        /*0018*/ 	.dword	_ZN40_INTERNAL_f060227c_4_k_cu_62611b60_147624cuda3std3__45__cpo4cendE
	.align		8
        /*0020*/ 	.dword	_ZN40_INTERNAL_f060227c_4_k_cu_62611b60_147624cuda3std3__442_GLOBAL__N__f060227c_4_k_cu_62611b60_147626ignoreE
	.align		8
        /*0028*/ 	.dword	_ZN40_INTERNAL_f060227c_4_k_cu_62611b60_147624cuda3std3__419piecewise_constructE
	.align		8
        /*0030*/ 	.dword	_ZN40_INTERNAL_f060227c_4_k_cu_62611b60_147624cuda3std3__48in_placeE
	.align		8
        /*0038*/ 	.dword	_ZN40_INTERNAL_f060227c_4_k_cu_62611b60_147624cuda3std6ranges3__45__cpo4swapE
	.align		8
        /*0040*/ 	.dword	_ZN40_INTERNAL_f060227c_4_k_cu_62611b60_147624cuda3std6ranges3__45__cpo9iter_moveE
	.align		8
        /*0048*/ 	.dword	_ZN40_INTERNAL_f060227c_4_k_cu_62611b60_147624cute7productE
	.align		8
        /*0050*/ 	.dword	_ZN40_INTERNAL_f060227c_4_k_cu_62611b60_147624cute1_E


//--------------------- .text._ZN7cutlass13device_kernelINS_4gemm6kernel13GemmUniversalIN4cute5tupleIJiiiiEEENS1_10collective13CollectiveMmaINS1_37MainloopSm90TmaGmmaWarpSpecializedFP8ILi15ENS5_IJNS4_1CILi1EEESB_SB_EEENS1_35KernelTmaWarpSpecializedCooperativeEEENS5_IJNSA_ILi192EEENSA_ILi48EEENSA_ILi64EEEEEENS_12float_e4m3_tENS5_IJlSB_lEEESJ_SK_NS4_8TiledMMAINS4_8MMA_AtomIJNS4_4SM904GMMA30MMA_64x16x32_F32E4M3E4M3_SS_TNILNSO_7ScaleInE1ELSQ_1EEEEEENS4_6LayoutINS5_IJNSA_ILi2EEESB_SB_EEENS5_IJSB_NSA_ILi0EEESW_EEEEENS5_IJNS4_10UnderscoreESZ_SZ_EEEEENS4_13SM90_TMA_LOADENS4_14ComposedLayoutINS4_7SwizzleILi2ELi4ELi3EEENS4_18smem_ptr_flag_bitsILi8EEENST_INS5_IJNSA_ILi8EEESH_EEENS5_IJSH_SB_EEEEEEEvNS4_8identityES12_S1C_vS1D_EENS_8epilogue10collective6detail29Sm90TmaWarpSpecializedAdapterINS1G_15DefaultEpilogueISJ_SK_SK_NS1F_6thread17LinearCombinationISJ_Li1EffLNS1K_9ScaleType4KindE0ELNS_15FloatRoundStyleE2ESJ_EENS1_15EpilogueDefaultEEEEEvvEEEEvNT_6ParamsE --------------------------
	.section	.text._ZN7cutlass13device_kernelINS_4gemm6kernel13GemmUniversalIN4cute5tupleIJiiiiEEENS1_10collective13CollectiveMmaINS1_37MainloopSm90TmaGmmaWarpSpecializedFP8ILi15ENS5_IJNS4_1CILi1EEESB_SB_EEENS1_35KernelTmaWarpSpecializedCooperativeEEENS5_IJNSA_ILi192EEENSA_ILi48EEENSA_ILi64EEEEEENS_12float_e4m3_tENS5_IJlSB_lEEESJ_SK_NS4_8TiledMMAINS4_8MMA_AtomIJNS4_4SM904GMMA30MMA_64x16x32_F32E4M3E4M3_SS_TNILNSO_7ScaleInE1ELSQ_1EEEEEENS4_6LayoutINS5_IJNSA_ILi2EEESB_SB_EEENS5_IJSB_NSA_ILi0EEESW_EEEEENS5_IJNS4_10UnderscoreESZ_SZ_EEEEENS4_13SM90_TMA_LOADENS4_14ComposedLayoutINS4_7SwizzleILi2ELi4ELi3EEENS4_18smem_ptr_flag_bitsILi8EEENST_INS5_IJNSA_ILi8EEESH_EEENS5_IJSH_SB_EEEEEEEvNS4_8identityES12_S1C_vS1D_EENS_8epilogue10collective6detail29Sm90TmaWarpSpecializedAdapterINS1G_15DefaultEpilogueISJ_SK_SK_NS1F_6thread17LinearCombinationISJ_Li1EffLNS1K_9ScaleType4KindE0ELNS_15FloatRoundStyleE2ESJ_EENS1_15EpilogueDefaultEEEEEvvEEEEvNT_6ParamsE,"ax",@progbits
	.align	128
.text._ZN7cutlass13device_kernelINS_4gemm6kernel13GemmUniversalIN4cute5tupleIJiiiiEEENS1_10collective13CollectiveMmaINS1_37MainloopSm90TmaGmmaWarpSpecializedFP8ILi15ENS5_IJNS4_1CILi1EEESB_SB_EEENS1_35KernelTmaWarpSpecializedCooperativeEEENS5_IJNSA_ILi192EEENSA_ILi48EEENSA_ILi64EEEEEENS_12float_e4m3_tENS5_IJlSB_lEEESJ_SK_NS4_8TiledMMAINS4_8MMA_AtomIJNS4_4SM904GMMA30MMA_64x16x32_F32E4M3E4M3_SS_TNILNSO_7ScaleInE1ELSQ_1EEEEEENS4_6LayoutINS5_IJNSA_ILi2EEESB_SB_EEENS5_IJSB_NSA_ILi0EEESW_EEEEENS5_IJNS4_10UnderscoreESZ_SZ_EEEEENS4_13SM90_TMA_LOADENS4_14ComposedLayoutINS4_7SwizzleILi2ELi4ELi3EEENS4_18smem_ptr_flag_bitsILi8EEENST_INS5_IJNSA_ILi8EEESH_EEENS5_IJSH_SB_EEEEEEEvNS4_8identityES12_S1C_vS1D_EENS_8epilogue10collective6detail29Sm90TmaWarpSpecializedAdapterINS1G_15DefaultEpilogueISJ_SK_SK_NS1F_6thread17LinearCombinationISJ_Li1EffLNS1K_9ScaleType4KindE0ELNS_15FloatRoundStyleE2ESJ_EENS1_15EpilogueDefaultEEEEEvvEEEEvNT_6ParamsE:
        .type           _ZN7cutlass13device_kernelINS_4gemm6kernel13GemmUniversalIN4cute5tupleIJiiiiEEENS1_10collective13CollectiveMmaINS1_37MainloopSm90TmaGmmaWarpSpecializedFP8ILi15ENS5_IJNS4_1CILi1EEESB_SB_EEENS1_35KernelTmaWarpSpecializedCooperativeEEENS5_IJNSA_ILi192EEENSA_ILi48EEENSA_ILi64EEEEEENS_12float_e4m3_tENS5_IJlSB_lEEESJ_SK_NS4_8TiledMMAINS4_8MMA_AtomIJNS4_4SM904GMMA30MMA_64x16x32_F32E4M3E4M3_SS_TNILNSO_7ScaleInE1ELSQ_1EEEEEENS4_6LayoutINS5_IJNSA_ILi2EEESB_SB_EEENS5_IJSB_NSA_ILi0EEESW_EEEEENS5_IJNS4_10UnderscoreESZ_SZ_EEEEENS4_13SM90_TMA_LOADENS4_14ComposedLayoutINS4_7SwizzleILi2ELi4ELi3EEENS4_18smem_ptr_flag_bitsILi8EEENST_INS5_IJNSA_ILi8EEESH_EEENS5_IJSH_SB_EEEEEEEvNS4_8identityES12_S1C_vS1D_EENS_8epilogue10collective6detail29Sm90TmaWarpSpecializedAdapterINS1G_15DefaultEpilogueISJ_SK_SK_NS1F_6thread17LinearCombinationISJ_Li1EffLNS1K_9ScaleType4KindE0ELNS_15FloatRoundStyleE2ESJ_EENS1_15EpilogueDefaultEEEEEvvEEEEvNT_6ParamsE,@function
        .size           _ZN7cutlass13device_kernelINS_4gemm6kernel13GemmUniversalIN4cute5tupleIJiiiiEEENS1_10collective13CollectiveMmaINS1_37MainloopSm90TmaGmmaWarpSpecializedFP8ILi15ENS5_IJNS4_1CILi1EEESB_SB_EEENS1_35KernelTmaWarpSpecializedCooperativeEEENS5_IJNSA_ILi192EEENSA_ILi48EEENSA_ILi64EEEEEENS_12float_e4m3_tENS5_IJlSB_lEEESJ_SK_NS4_8TiledMMAINS4_8MMA_AtomIJNS4_4SM904GMMA30MMA_64x16x32_F32E4M3E4M3_SS_TNILNSO_7ScaleInE1ELSQ_1EEEEEENS4_6LayoutINS5_IJNSA_ILi2EEESB_SB_EEENS5_IJSB_NSA_ILi0EEESW_EEEEENS5_IJNS4_10UnderscoreESZ_SZ_EEEEENS4_13SM90_TMA_LOADENS4_14ComposedLayoutINS4_7SwizzleILi2ELi4ELi3EEENS4_18smem_ptr_flag_bitsILi8EEENST_INS5_IJNSA_ILi8EEESH_EEENS5_IJSH_SB_EEEEEEEvNS4_8identityES12_S1C_vS1D_EENS_8epilogue10collective6detail29Sm90TmaWarpSpecializedAdapterINS1G_15DefaultEpilogueISJ_SK_SK_NS1F_6thread17LinearCombinationISJ_Li1EffLNS1K_9ScaleType4KindE0ELNS_15FloatRoundStyleE2ESJ_EENS1_15EpilogueDefaultEEEEEvvEEEEvNT_6ParamsE,(.L_x_192 - _ZN7cutlass13device_kernelINS_4gemm6kernel13GemmUniversalIN4cute5tupleIJiiiiEEENS1_10collective13CollectiveMmaINS1_37MainloopSm90TmaGmmaWarpSpecializedFP8ILi15ENS5_IJNS4_1CILi1EEESB_SB_EEENS1_35KernelTmaWarpSpecializedCooperativeEEENS5_IJNSA_ILi192EEENSA_ILi48EEENSA_ILi64EEEEEENS_12float_e4m3_tENS5_IJlSB_lEEESJ_SK_NS4_8TiledMMAINS4_8MMA_AtomIJNS4_4SM904GMMA30MMA_64x16x32_F32E4M3E4M3_SS_TNILNSO_7ScaleInE1ELSQ_1EEEEEENS4_6LayoutINS5_IJNSA_ILi2EEESB_SB_EEENS5_IJSB_NSA_ILi0EEESW_EEEEENS5_IJNS4_10UnderscoreESZ_SZ_EEEEENS4_13SM90_TMA_LOADENS4_14ComposedLayoutINS4_7SwizzleILi2ELi4ELi3EEENS4_18smem_ptr_flag_bitsILi8EEENST_INS5_IJNSA_ILi8EEESH_EEENS5_IJSH_SB_EEEEEEEvNS4_8identityES12_S1C_vS1D_EENS_8epilogue10collective6detail29Sm90TmaWarpSpecializedAdapterINS1G_15DefaultEpilogueISJ_SK_SK_NS1F_6thread17LinearCombinationISJ_Li1EffLNS1K_9ScaleType4KindE0ELNS_15FloatRoundStyleE2ESJ_EENS1_15EpilogueDefaultEEEEEvvEEEEvNT_6ParamsE)
        .other          _ZN7cutlass13device_kernelINS_4gemm6kernel13GemmUniversalIN4cute5tupleIJiiiiEEENS1_10collective13CollectiveMmaINS1_37MainloopSm90TmaGmmaWarpSpecializedFP8ILi15ENS5_IJNS4_1CILi1EEESB_SB_EEENS1_35KernelTmaWarpSpecializedCooperativeEEENS5_IJNSA_ILi192EEENSA_ILi48EEENSA_ILi64EEEEEENS_12float_e4m3_tENS5_IJlSB_lEEESJ_SK_NS4_8TiledMMAINS4_8MMA_AtomIJNS4_4SM904GMMA30MMA_64x16x32_F32E4M3E4M3_SS_TNILNSO_7ScaleInE1ELSQ_1EEEEEENS4_6LayoutINS5_IJNSA_ILi2EEESB_SB_EEENS5_IJSB_NSA_ILi0EEESW_EEEEENS5_IJNS4_10UnderscoreESZ_SZ_EEEEENS4_13SM90_TMA_LOADENS4_14ComposedLayoutINS4_7SwizzleILi2ELi4ELi3EEENS4_18smem_ptr_flag_bitsILi8EEENST_INS5_IJNSA_ILi8EEESH_EEENS5_IJSH_SB_EEEEEEEvNS4_8identityES12_S1C_vS1D_EENS_8epilogue10collective6detail29Sm90TmaWarpSpecializedAdapterINS1G_15DefaultEpilogueISJ_SK_SK_NS1F_6thread17LinearCombinationISJ_Li1EffLNS1K_9ScaleType4KindE0ELNS_15FloatRoundStyleE2ESJ_EENS1_15EpilogueDefaultEEEEEvvEEEEvNT_6ParamsE,@"STO_CUDA_ENTRY STV_DEFAULT"
_ZN7cutlass13device_kernelINS_4gemm6kernel13GemmUniversalIN4cute5tupleIJiiiiEEENS1_10collective13CollectiveMmaINS1_37MainloopSm90TmaGmmaWarpSpecializedFP8ILi15ENS5_IJNS4_1CILi1EEESB_SB_EEENS1_35KernelTmaWarpSpecializedCooperativeEEENS5_IJNSA_ILi192EEENSA_ILi48EEENSA_ILi64EEEEEENS_12float_e4m3_tENS5_IJlSB_lEEESJ_SK_NS4_8TiledMMAINS4_8MMA_AtomIJNS4_4SM904GMMA30MMA_64x16x32_F32E4M3E4M3_SS_TNILNSO_7ScaleInE1ELSQ_1EEEEEENS4_6LayoutINS5_IJNSA_ILi2EEESB_SB_EEENS5_IJSB_NSA_ILi0EEESW_EEEEENS5_IJNS4_10UnderscoreESZ_SZ_EEEEENS4_13SM90_TMA_LOADENS4_14ComposedLayoutINS4_7SwizzleILi2ELi4ELi3EEENS4_18smem_ptr_flag_bitsILi8EEENST_INS5_IJNSA_ILi8EEESH_EEENS5_IJSH_SB_EEEEEEEvNS4_8identityES12_S1C_vS1D_EENS_8epilogue10collective6detail29Sm90TmaWarpSpecializedAdapterINS1G_15DefaultEpilogueISJ_SK_SK_NS1F_6thread17LinearCombinationISJ_Li1EffLNS1K_9ScaleType4KindE0ELNS_15FloatRoundStyleE2ESJ_EENS1_15EpilogueDefaultEEEEEvvEEEEvNT_6ParamsE:
[----:B------:R-:W-:Y:S01]  /*0000*/  LDC R1, c[0x0][0x28] ;  /* 0x00000a00ff017b82 */ /* 0x000fe20000000800 */
[----:B------:R-:W0:Y:S01]  /*0010*/  S2R R0, SR_TID.X ;  /* 0x0000000000007919 */ /* 0x000e220000002100 */
[----:B------:R-:W-:Y:S01]  /*0020*/  ELECT P0, URZ, PT ;  /* 0x00000000003f782f */ /* 0x000fe20003800000 */
[----:B------:R-:W-:Y:S01]  /*0030*/  BSSY B0, `(.L_x_0) ;  /* 0x000000f000007945 */ /* 0x000fe20003800000 */
[--C-:B0-----:R-:W-:Y:S02]  /*0040*/  SHF.R.U32.HI R2, RZ, 0x5, R0.reuse ;  /* 0x00000005ff027819 */ /* 0x101fe40000011600 */
[----:B------:R-:W-:-:S03]  /*0050*/  SHF.R.U32.HI R3, RZ, 0x7, R0 ;  /* 0x00000007ff037819 */ /* 0x000fc60000011600 */
[----:B------:R-:W0:Y:S04]  /*0060*/  SHFL.IDX PT, R5, R2, RZ, 0x1f ;  /* 0x00001fff02057589 */ /* 0x000e2800000e0000 */
[----:B------:R1:W2:Y:S01]  /*0070*/  SHFL.IDX PT, R7, R3, RZ, 0x1f ;  /* 0x00001fff03077589 */ /* 0x0002a200000e0000 */
[----:B0-----:R-:W-:-:S13]  /*0080*/  ISETP.NE.OR P0, PT, R5, RZ, !P0 ;  /* 0x000000ff0500720c */ /* 0x001fda0004705670 */
[----:B-12---:R-:W-:Y:S05]  /*0090*/  @P0 BRA `(.L_x_1) ;  /* 0x0000000000200947 */ /* 0x006fea0003800000 */
[----:B------:R-:W-:Y:S02]  /*00a0*/  ULDC.64 UR4, c[0x0][0x198] ;  /* 0x0000660000047ab9 */ /* 0x000fe40000000a00 */
[----:B------:R-:W-:Y:S02]  /*00b0*/  UIADD3 UR6, UP0, UR4, 0xf0, URZ ;  /* 0x000000f004067890 */ /* 0x000fe4000ff1e03f */
[----:B------:R-:W-:Y:S02]  /*00c0*/  UIADD3 UR4, UP1, UR4, 0x1f0, URZ ;  /* 0x000001f004047890 */ /* 0x000fe4000ff3e03f */
[----:B------:R-:W-:Y:S02]  /*00d0*/  UIADD3.X UR7, URZ, UR5, URZ, UP0, !UPT ;  /* 0x000000053f077290 */ /* 0x000fe400087fe43f */
[----:B------:R-:W-:-:S07]  /*00e0*/  UIADD3.X UR5, URZ, UR5, URZ, UP1, !UPT ;  /* 0x000000053f057290 */ /* 0x000fce0008ffe43f */
[----:B------:R0:W-:Y:S02]  /*00f0*/  UTMACCTL.PF [UR6] ;  /* 0x00000000060079b9 */ /* 0x0001e40008040000 */
[----:B------:R0:W-:Y:S02]  /*0100*/  UTMACCTL.PF [UR4] ;  /* 0x00000000040079b9 */ /* 0x0001e40008040000 */
[----:B0-----:R-:W-:Y:S01]  /*0110*/  NOP ;  /* 0x0000000000007918 */ /* 0x001fe20000000000 */
.L_x_1:
[----:B------:R-:W-:Y:S05]  /*0120*/  BSYNC B0 ;  /* 0x0000000000007941 */ /* 0x000fea0003800000 */
.L_x_0:
[----:B------:R-:W0:Y:S02]  /*0130*/  SHFL.IDX PT, R3, R2, RZ, 0x1f ;  /* 0x00001fff02037589 */ /* 0x000e2400000e0000 */
[----:B0-----:R-:W-:-:S13]  /*0140*/  ISETP.NE.AND P0, PT, R3, RZ, PT ;  /* 0x000000ff0300720c */ /* 0x001fda0003f05270 */
[----:B------:R-:W-:Y:S05]  /*0150*/  @P0 BRA `(.L_x_2) ;  /* 0x0000000000bc0947 */ /* 0x000fea0003800000 */
[----:B------:R-:W-:Y:S01]  /*0160*/  ELECT P0, URZ, PT ;  /* 0x00000000003f782f */ /* 0x000fe20003800000 */
[----:B------:R-:W-:-:S12]  /*0170*/  BSSY B0, `(.L_x_2) ;  /* 0x000002d000007945 */ /* 0x000fd80003800000 */
[----:B------:R-:W-:Y:S05]  /*0180*/  @!P0 BRA `(.L_x_3) ;  /* 0x0000000000ac8947 */ /* 0x000fea0003800000 */
[----:B------:R-:W0:Y:S01]  /*0190*/  S2UR UR8, SR_CgaCtaId ;  /* 0x00000000000879c3 */ /* 0x000e220000008800 */
[----:B------:R-:W-:Y:S01]  /*01a0*/  UMOV UR4, 0x400 ;  /* 0x0000040000047882 */ /* 0x000fe20000000000 */
[----:B------:R-:W-:Y:S01]  /*01b0*/  UMOV UR5, 0x1 ;  /* 0x0000000100057882 */ /* 0x000fe20000000000 */
[----:B------:R-:W-:Y:S02]  /*01c0*/  UMOV UR6, 0x100 ;  /* 0x0000010000067882 */ /* 0x000fe40000000000 */
[----:B------:R-:W-:-:S04]  /*01d0*/  UIADD3 UR6, -UR6, 0x100000, URZ ;  /* 0x0010000006067890 */ /* 0x000fc8000fffe13f */
[----:B------:R-:W-:Y:S02]  /*01e0*/  USHF.L.U32 UR7, UR6, 0xb, URZ ;  /* 0x0000000b06077899 */ /* 0x000fe4000800063f */
[----:B------:R-:W-:Y:S02]  /*01f0*/  USHF.L.U32 UR6, UR6, 0x1, URZ ;  /* 0x0000000106067899 */ /* 0x000fe4000800063f */
[----:B0-----:R-:W-:Y:S02]  /*0200*/  ULEA UR8, UR8, UR4, 0x18 ;  /* 0x0000000408087291 */ /* 0x001fe4000f8ec03f */
[----:B------:R-:W-:-:S04]  /*0210*/  UIADD3 UR4, -UR5, 0x100000, URZ ;  /* 0x0010000005047890 */ /* 0x000fc8000fffe13f */
[----:B------:R-:W-:Y:S02]  /*0220*/  USHF.L.U32 UR5, UR4, 0xb, URZ ;  /* 0x0000000b04057899 */ /* 0x000fe4000800063f */
[----:B------:R-:W-:Y:S01]  /*0230*/  USHF.L.U32 UR4, UR4, 0x1, URZ ;  /* 0x0000000104047899 */ /* 0x000fe2000800063f */
[----:B------:R-:W0:Y:S11]  /*0240*/  FENCE.VIEW.ASYNC.S ;  /* 0x00000000000073c6 */ /* 0x000e360000000000 */
[----:B0-----:R0:W1:Y:S01]  /*0250*/  SYNCS.EXCH.64 URZ, [UR8], UR4 ;  /* 0x00000004083f75b2 */ /* 0x0010620008000100 */
[----:B------:R0:W2:Y:S01]  /*0260*/  SYNCS.EXCH.64 URZ, [UR8+0x78], UR6 ;  /* 0x00007806083f75b2 */ /* 0x0000a20008000100 */
[----:B------:R0:W3:Y:S01]  /*0270*/  SYNCS.EXCH.64 URZ, [UR8+0x8], UR4 ;  /* 0x00000804083f75b2 */ /* 0x0000e20008000100 */
[----:B------:R0:W4:Y:S01]  /*0280*/  SYNCS.EXCH.64 URZ, [UR8+0x80], UR6 ;  /* 0x00008006083f75b2 */ /* 0x0001220008000100 */
[----:B------:R0:W0:Y:S01]  /*0290*/  SYNCS.EXCH.64 URZ, [UR8+0x10], UR4 ;  /* 0x00001004083f75b2 */ /* 0x0000220008000100 */
        /* <DEDUP_REMOVED lines=25> */
[----:B-1234-:R-:W-:Y:S01]  /*0430*/  NOP ;  /* 0x0000000000007918 */ /* 0x01efe20000000000 */
.L_x_3:
[----:B0-----:R-:W-:Y:S05]  /*0440*/  BSYNC B0 ;  /* 0x0000000000007941 */ /* 0x001fea0003800000 */
.L_x_2:
[----:B------:R-:W0:Y:S01]  /*0450*/  SHFL.IDX PT, R2, R2, RZ, 0x1f ;  /* 0x00001fff02027589 */ /* 0x000e2200000e0000 */
[----:B------:R-:W1:Y:S01]  /*0460*/  LDC R3, c[0x0][0x65c] ;  /* 0x00019700ff037b82 */ /* 0x000e620000000800 */
[----:B------:R-:W-:Y:S02]  /*0470*/  ELECT P0, URZ, PT ;  /* 0x00000000003f782f */ /* 0x000fe40003800000 */
[----:B------:R-:W-:Y:S01]  /*0480*/  SHF.R.S32.HI R4, RZ, 0x1f, R5 ;  /* 0x0000001fff047819 */ /* 0x000fe20000011405 */
[----:B------:R-:W2:Y:S01]  /*0490*/  S2R R8, SR_CTAID.Y ;  /* 0x0000000000087919 */ /* 0x000ea20000002600 */
[----:B------:R-:W-:Y:S01]  /*04a0*/  UMOV UR4, 0x20 ;  /* 0x0000002000047882 */ /* 0x000fe20000000000 */
[----:B------:R-:W-:Y:S01]  /*04b0*/  ISETP.NE.AND P2, PT, R7, RZ, PT ;  /* 0x000000ff0700720c */ /* 0x000fe20003f45270 */
[----:B------:R-:W-:Y:S01]  /*04c0*/  NOP ;  /* 0x0000000000007918 */ /* 0x000fe20000000000 */
[----:B------:R-:W3:Y:S01]  /*04d0*/  S2R R6, SR_CTAID.X ;  /* 0x0000000000067919 */ /* 0x000ee20000002500 */
[----:B------:R-:W-:Y:S01]  /*04e0*/  LEA.HI R4, R4, R5, RZ, 0x2 ;  /* 0x0000000504047211 */ /* 0x000fe200078f10ff */
[----:B------:R-:W-:-:S03]  /*04f0*/  NOP ;  /* 0x0000000000007918 */ /* 0x000fc60000000000 */
[----:B------:R-:W-:-:S05]  /*0500*/  LOP3.LUT R4, R4, 0xfffffffc, RZ, 0xc0, !PT ;  /* 0xfffffffc04047812 */ /* 0x000fca00078ec0ff */
[----:B------:R-:W-:Y:S01]  /*0510*/  IMAD.IADD R5, R5, 0x1, -R4 ;  /* 0x0000000105057824 */ /* 0x000fe200078e0a04 */
[----:B0-----:R-:W-:Y:S02]  /*0520*/  ISETP.NE.OR P0, PT, R2, RZ, !P0 ;  /* 0x000000ff0200720c */ /* 0x001fe40004705670 */
[----:B-1----:R-:W-:-:S11]  /*0530*/  ISETP.NE.AND P4, PT, R3, 0x1, PT ;  /* 0x000000010300780c */ /* 0x002fd60003f85270 */
[----:B------:R-:W-:Y:S01]  /*0540*/  VOTEU.ALL UP0, P0 ;  /* 0x00000000003f7886 */ /* 0x000fe20000000000 */
[----:B------:R-:W-:Y:S01]  /*0550*/  VOTEU.ALL UP1, P0 ;  /* 0x00000000003f7886 */ /* 0x000fe20000020000 */
[----:B------:R-:W3:Y:S01]  /*0560*/  @P4 LDC R9, c[0x0][0x10] ;  /* 0x00000400ff094b82 */ /* 0x000ee20000000800 */
[----:B--2---:R-:W-:Y:S02]  /*0570*/  @P4 IMAD.MOV.U32 R2, RZ, RZ, R8 ;  /* 0x000000ffff024224 */ /* 0x004fe400078e0008 */
[----:B------:R-:W-:Y:S01]  /*0580*/  @!UP0 UMOV UR6, 0x400 ;  /* 0x0000040000068882 */ /* 0x000fe20000000000 */
[----:B------:R-:W-:-:S04]  /*0590*/  @!UP0 UIADD3 UR4, -UR4, 0x100000, URZ ;  /* 0x0010000004048890 */ /* 0x000fc8000fffe13f */
[----:B------:R-:W-:Y:S02]  /*05a0*/  @!UP0 USHF.L.U32 UR5, UR4, 0xb, URZ ;  /* 0x0000000b04058899 */ /* 0x000fe4000800063f */
[----:B------:R-:W-:Y:S01]  /*05b0*/  @!UP0 USHF.L.U32 UR4, UR4, 0x1, URZ ;  /* 0x0000000104048899 */ /* 0x000fe2000800063f */
[----:B------:R-:W-:Y:S02]  /*05c0*/  @P4 IMAD.MOV.U32 R3, RZ, RZ, RZ ;  /* 0x000000ffff034224 */ /* 0x000fe400078e00ff */
[----:B------:R-:W-:Y:S01]  /*05d0*/  @P4 IMAD.MOV.U32 R13, RZ, RZ, RZ ;  /* 0x000000ffff0d4224 */ /* 0x000fe200078e00ff */
[----:B------:R-:W0:Y:S08]  /*05e0*/  @!UP0 S2UR UR7, SR_CgaCtaId ;  /* 0x00000000000789c3 */ /* 0x000e300000008800 */
[----:B------:R-:W1:Y:S01]  /*05f0*/  @!P4 LDC R11, c[0x0][0xc] ;  /* 0x00000300ff0bcb82 */ /* 0x000e620000000800 */
[----:B---3--:R-:W-:-:S04]  /*0600*/  @P4 IMAD.WIDE.U32 R2, R6, R9, R2 ;  /* 0x0000000906024225 */ /* 0x008fc800078e0002 */
[----:B------:R-:W-:Y:S02]  /*0610*/  VIADD R9, R7, 0xffffffff ;  /* 0xffffffff07097836 */ /* 0x000fe40000000000 */
[----:B------:R-:W-:Y:S01]  /*0620*/  @P4 IMAD.IADD R3, R3, 0x1, R13 ;  /* 0x0000000103034824 */ /* 0x000fe200078e020d */
[----:B0-----:R-:W-:Y:S02]  /*0630*/  @!UP0 ULEA UR6, UR7, UR6, 0x18 ;  /* 0x0000000607068291 */ /* 0x001fe4000f8ec03f */
[----:B------:R-:W-:Y:S01]  /*0640*/  ISETP.GE.U32.AND P1, PT, R9, 0x2, PT ;  /* 0x000000020900780c */ /* 0x000fe20003f26070 */
[----:B------:R-:W-:Y:S01]  /*0650*/  VOTEU.ALL UP0, P0 ;  /* 0x00000000003f7886 */ /* 0x000fe20000000000 */
[----:B------:R-:W-:-:S04]  /*0660*/  ISETP.NE.AND P0, PT, R5, 0x3, PT ;  /* 0x000000030500780c */ /* 0x000fc80003f05270 */
[----:B------:R-:W-:-:S04]  /*0670*/  ISETP.EQ.OR P0, PT, R5, RZ, !P0 ;  /* 0x000000ff0500720c */ /* 0x000fc80004702670 */
[----:B------:R-:W-:Y:S01]  /*0680*/  ISETP.EQ.AND P0, PT, R7, RZ, P0 ;  /* 0x000000ff0700720c */ /* 0x000fe20000702270 */
[----:B------:R-:W-:Y:S01]  /*0690*/  IMAD.MOV.U32 R7, RZ, RZ, RZ ;  /* 0x000000ffff077224 */ /* 0x000fe200078e00ff */
[----:B------:R-:W0:Y:S02]  /*06a0*/  FENCE.VIEW.ASYNC.S ;  /* 0x00000000000073c6 */ /* 0x000e240000000000 */
[----:B0-----:R0:W2:Y:S01]  /*06b0*/  @!UP0 SYNCS.EXCH.64 URZ, [UR6+0x100], UR4 ;  /* 0x00010004063f85b2 */ /* 0x0010a20008000100 */
[----:B------:R-:W-:Y:S01]  /*06c0*/  SEL R4, RZ, 0x1, !P0 ;  /* 0x00000001ff047807 */ /* 0x000fe20004000000 */
[----:B-1----:R-:W-:-:S03]  /*06d0*/  @!P4 IMAD.WIDE.U32 R10, R11, R8, R6 ;  /* 0x000000080b0ac225 */ /* 0x002fc600078e0006 */
[----:B------:R-:W-:Y:S01]  /*06e0*/  SEL R4, R4, 0x2, P1 ;  /* 0x0000000204047807 */ /* 0x000fe20000800000 */
[----:B------:R-:W-:Y:S02]  /*06f0*/  @!P4 IMAD.MOV.U32 R2, RZ, RZ, R10 ;  /* 0x000000ffff02c224 */ /* 0x000fe400078e000a */
[----:B------:R-:W-:Y:S01]  /*0700*/  @!P4 IMAD.MOV.U32 R3, RZ, RZ, R11 ;  /* 0x000000ffff03c224 */ /* 0x000fe200078e000b */
[----:B------:R0:W2:Y:S01]  /*0710*/  @!UP1 SYNCS.EXCH.64 URZ, [UR6+0x108], UR4 ;  /* 0x00010804063f95b2 */ /* 0x0000a20008000100 */
[----:B------:R-:W-:Y:S01]  /*0720*/  NOP ;  /* 0x0000000000007918 */ /* 0x000fe20000000000 */
[----:B--2---:R-:W-:Y:S06]  /*0730*/  BAR.SYNC.DEFER_BLOCKING 0x0 ;  /* 0x0000000000007b1d */ /* 0x004fec0000010000 */
[----:B------:R-:W-:Y:S05]  /*0740*/  @!P2 BRA `(.L_x_4) ;  /* 0x0000006400aca947 */ /* 0x000fea0003800000 */
[----:B------:R-:W-:-:S13]  /*0750*/  ISETP.GT.U32.AND P0, PT, R9, 0x1, PT ;  /* 0x000000010900780c */ /* 0x000fda0003f04070 */
[----:B0-----:R-:W-:Y:S05]  /*0760*/  @P0 EXIT ;  /* 0x000000000000094d */ /* 0x001fea0003800000 */
[----:B------:R-:W-:Y:S01]  /*0770*/  ULDC.64 UR4, c[0x0][0x650] ;  /* 0x0001940000047ab9 */ /* 0x000fe20000000a00 */
[----:B------:R-:W-:Y:S01]  /*0780*/  PRMT R9, RZ, 0x7610, R9 ;  /* 0x00007610ff097816 */ /* 0x000fe20000000009 */
[----:B------:R-:W-:Y:S01]  /*0790*/  IMAD.MOV.U32 R11, RZ, RZ, -0x1 ;  /* 0xffffffffff0b7424 */ /* 0x000fe200078e00ff */
[----:B------:R-:W-:Y:S01]  /*07a0*/  ISETP.GE.U32.AND P0, PT, R2, UR4, PT ;  /* 0x0000000402007c0c */ /* 0x000fe2000bf06070 */
[----:B------:R-:W-:Y:S02]  /*07b0*/  IMAD.MOV.U32 R10, RZ, RZ, -0x1 ;  /* 0xffffffffff0a7424 */ /* 0x000fe400078e00ff */
[----:B------:R-:W-:Y:S01]  /*07c0*/  IMAD.MOV.U32 R101, RZ, RZ, -0x1 ;  /* 0xffffffffff657424 */ /* 0x000fe200078e00ff */
[----:B------:R-:W-:-:S13]  /*07d0*/  ISETP.GE.U32.AND.EX P0, PT, R3, UR5, PT, P0 ;  /* 0x0000000503007c0c */ /* 0x000fda000bf06100 */
[----:B------:R-:W-:Y:S05]  /*07e0*/  @P0 BRA `(.L_x_5) ;  /* 0x0000000400580947 */ /* 0x000fea0003800000 */
[----:B------:R-:W0:Y:S01]  /*07f0*/  LDC.64 R16, c[0x0][0x628] ;  /* 0x00018a00ff107b82 */ /* 0x000e220000000a00 */
[----:B------:R-:W-:Y:S02]  /*0800*/  IMAD.MOV.U32 R10, RZ, RZ, R2 ;  /* 0x000000ffff0a7224 */ /* 0x000fe400078e0002 */
[----:B------:R-:W-:-:S05]  /*0810*/  IMAD.MOV.U32 R11, RZ, RZ, R3 ;  /* 0x000000ffff0b7224 */ /* 0x000fca00078e0003 */
[----:B------:R-:W1:Y:S08]  /*0820*/  LDC R18, c[0x0][0x630] ;  /* 0x00018c00ff127b82 */ /* 0x000e700000000800 */
[----:B------:R-:W2:Y:S01]  /*0830*/  LDC.64 R20, c[0x0][0x620] ;  /* 0x00018800ff147b82 */ /* 0x000ea20000000a00 */
[----:B0-----:R-:W-:-:S04]  /*0840*/  ISETP.NE.U32.AND P0, PT, R16, RZ, PT ;  /* 0x000000ff1000720c */ /* 0x001fc80003f05070 */
[----:B------:R-:W-:-:S13]  /*0850*/  ISETP.NE.AND.EX P0, PT, R17, RZ, PT, P0 ;  /* 0x000000ff1100720c */ /* 0x000fda0003f05300 */
[----:B-12---:R-:W-:Y:S05]  /*0860*/  @!P0 BRA `(.L_x_6) ;  /* 0x0000000000288947 */ /* 0x006fea0003800000 */
[----:B------:R-:W0:Y:S02]  /*0870*/  LDC R5, c[0x0][0x634] ;  /* 0x00018d00ff057b82 */ /* 0x000e240000000800 */
[----:B0-----:R-:W-:-:S05]  /*0880*/  IADD3 R5, P0, R2, R5, RZ ;  /* 0x0000000502057210 */ /* 0x001fca0007f1e0ff */
[----:B------:R-:W-:-:S04]  /*0890*/  IMAD.X R9, RZ, RZ, R3, P0 ;  /* 0x000000ffff097224 */ /* 0x000fc800000e0603 */
[----:B------:R-:W-:-:S04]  /*08a0*/  IMAD.WIDE.U32 R10, R9, R16, RZ ;  /* 0x00000010090a7225 */ /* 0x000fc800078e00ff */
[----:B------:R-:W-:-:S04]  /*08b0*/  IMAD.WIDE.U32 R12, P0, R5, R17, R10 ;  /* 0x00000011050c7225 */ /* 0x000fc8000780000a */
[----:B------:R-:W-:-:S04]  /*08c0*/  IMAD.WIDE.U32 R10, R5, R16, RZ ;  /* 0x00000010050a7225 */ /* 0x000fc800078e00ff */
[----:B------:R-:W-:Y:S01]  /*08d0*/  IMAD.X R15, RZ, RZ, RZ, P0 ;  /* 0x000000ffff0f7224 */ /* 0x000fe200000e06ff */
[----:B------:R-:W-:Y:S01]  /*08e0*/  IADD3 RZ, P0, R11, R12, RZ ;  /* 0x0000000c0bff7210 */ /* 0x000fe20007f1e0ff */
[----:B------:R-:W-:-:S04]  /*08f0*/  IMAD.MOV.U32 R14, RZ, RZ, R13 ;  /* 0x000000ffff0e7224 */ /* 0x000fc800078e000d */
[----:B------:R-:W-:-:S08]  /*0900*/  IMAD.WIDE.U32.X R10, R9, R17, R14, P0 ;  /* 0x00000011090a7225 */ /* 0x000fd000000e040e */
.L_x_6:
[-CC-:B------:R-:W-:Y:S01]  /*0910*/  SHF.R.U64 R101, R10, R18.reuse, R11.reuse ;  /* 0x000000120a657219 */ /* 0x180fe2000000120b */
[----:B------:R-:W0:Y:S01]  /*0920*/  LDC.64 R22, c[0x0][0x640] ;  /* 0x00019000ff167b82 */ /* 0x000e220000000a00 */
[----:B------:R-:W-:Y:S01]  /*0930*/  SHF.R.U32.HI R7, RZ, R18, R11 ;  /* 0x00000012ff077219 */ /* 0x000fe2000001160b */
[----:B------:R-:W-:Y:S01]  /*0940*/  ULDC UR4, c[0x0][0x150] ;  /* 0x0000540000047ab9 */ /* 0x000fe20000000800 */
[----:B------:R-:W-:Y:S02]  /*0950*/  IADD3 R9, P0, RZ, -R101, RZ ;  /* 0x80000065ff097210 */ /* 0x000fe40007f1e0ff */
[----:B------:R-:W-:-:S03]  /*0960*/  I2FP.F32.U32 R5, R6 ;  /* 0x0000000600057245 */ /* 0x000fc60000201000 */
[----:B------:R-:W1:Y:S01]  /*0970*/  LDC R14, c[0x0][0x618] ;  /* 0x00018600ff0e7b82 */ /* 0x000e620000000800 */
[----:B------:R-:W-:Y:S02]  /*0980*/  IMAD.X R13, RZ, RZ, ~R7, P0 ;  /* 0x000000ffff0d7224 */ /* 0x000fe400000e0e07 */
[----:B------:R-:W-:Y:S01]  /*0990*/  FMUL R5, R5, UR4 ;  /* 0x0000000405057c20 */ /* 0x000fe20008400000 */
[----:B------:R-:W-:Y:S01]  /*09a0*/  IMAD.WIDE.U32 R10, R9, R20, R2 ;  /* 0x00000014090a7225 */ /* 0x000fe200078e0002 */
[----:B------:R-:W-:-:S03]  /*09b0*/  ULDC UR4, c[0x0][0x154] ;  /* 0x0000550000047ab9 */ /* 0x000fc60000000800 */
[----:B------:R-:W-:Y:S01]  /*09c0*/  IMAD R12, R13, R20, RZ ;  /* 0x000000140d0c7224 */ /* 0x000fe200078e02ff */
[----:B------:R-:W2:Y:S01]  /*09d0*/  LDC R7, c[0x0][0x144] ;  /* 0x00005100ff077b82 */ /* 0x000ea20000000800 */
[----:B------:R-:W3:Y:S01]  /*09e0*/  F2I.U32.TRUNC.NTZ R5, R5 ;  /* 0x0000000500057305 */ /* 0x000ee2000020f000 */
[----:B------:R-:W-:Y:S02]  /*09f0*/  IMAD.MOV.U32 R13, RZ, RZ, -0x1 ;  /* 0xffffffffff0d7424 */ /* 0x000fe400078e00ff */
[----:B------:R-:W-:-:S04]  /*0a00*/  IMAD R9, R9, R21, R12 ;  /* 0x0000001509097224 */ /* 0x000fc800078e020c */
[----:B------:R-:W4:Y:S01]  /*0a10*/  LDC R18, c[0x0][0x608] ;  /* 0x00018200ff127b82 */ /* 0x000f220000000800 */
[----:B------:R-:W-:Y:S01]  /*0a20*/  IMAD.IADD R11, R11, 0x1, R9 ;  /* 0x000000010b0b7824 */ /* 0x000fe200078e0209 */
[----:B0-----:R-:W-:Y:S02]  /*0a30*/  ISETP.NE.U32.AND P0, PT, R22, RZ, PT ;  /* 0x000000ff1600720c */ /* 0x001fe40003f05070 */
[----:B------:R-:W-:Y:S02]  /*0a40*/  I2FP.F32.U32 R9, R8 ;  /* 0x0000000800097245 */ /* 0x000fe40000201000 */
[----:B------:R-:W-:Y:S02]  /*0a50*/  ISETP.NE.AND.EX P0, PT, R23, RZ, PT, P0 ;  /* 0x000000ff1700720c */ /* 0x000fe40003f05300 */
[----:B------:R-:W0:Y:S01]  /*0a60*/  LDC R12, c[0x0][0x658] ;  /* 0x00019600ff0c7b82 */ /* 0x000e220000000800 */
[-C--:B-1----:R-:W-:Y:S01]  /*0a70*/  SHF.R.U64 R16, R10, R14.reuse, R11 ;  /* 0x0000000e0a107219 */ /* 0x082fe2000000120b */
[----:B---3--:R-:W-:Y:S01]  /*0a80*/  IMAD.MOV R10, RZ, RZ, -R5 ;  /* 0x000000ffff0a7224 */ /* 0x008fe200078e0a05 */
[----:B------:R-:W-:-:S05]  /*0a90*/  SHF.R.U32.HI R11, RZ, R14, R11 ;  /* 0x0000000eff0b7219 */ /* 0x000fca000001160b */
[----:B------:R-:W1:Y:S01]  /*0aa0*/  LDC R17, c[0x0][0x148] ;  /* 0x00005200ff117b82 */ /* 0x000e620000000800 */
[----:B--2---:R-:W-:Y:S02]  /*0ab0*/  IMAD R5, R7, R10, R6 ;  /* 0x0000000a07057224 */ /* 0x004fe400078e0206 */
[----:B------:R-:W-:-:S04]  /*0ac0*/  FMUL R7, R9, UR4 ;  /* 0x0000000409077c20 */ /* 0x000fc80008400000 */
[----:B------:R2:W3:Y:S01]  /*0ad0*/  F2I.U32.TRUNC.NTZ R15, R7 ;  /* 0x00000007000f7305 */ /* 0x0004e2000020f000 */
[----:B------:R-:W1:Y:S01]  /*0ae0*/  LDC R21, c[0x0][0x600] ;  /* 0x00018000ff157b82 */ /* 0x000e620000000800 */
[-CC-:B----4-:R-:W-:Y:S02]  /*0af0*/  SHF.R.U64 R27, R16, R18.reuse, R11.reuse ;  /* 0x00000012101b7219 */ /* 0x190fe4000000120b */
[----:B------:R-:W-:Y:S01]  /*0b00*/  SHF.R.U32.HI R9, RZ, R18, R11 ;  /* 0x00000012ff097219 */ /* 0x000fe2000001160b */
[----:B------:R-:W-:-:S04]  /*0b10*/  IMAD.MOV.U32 R11, RZ, RZ, 0x1 ;  /* 0x00000001ff0b7424 */ /* 0x000fc800078e00ff */
[----:B------:R-:W4:Y:S01]  /*0b20*/  LDC R20, c[0x0][0x648] ;  /* 0x00019200ff147b82 */ /* 0x000f220000000800 */
[-C--:B0-----:R-:W-:Y:S02]  /*0b30*/  SHF.L.U32 R6, R13, R12.reuse, RZ ;  /* 0x0000000c0d067219 */ /* 0x081fe400000006ff */
[-CC-:B------:R-:W-:Y:S02]  /*0b40*/  SHF.R.U64 R18, R27, R12.reuse, R9.reuse ;  /* 0x0000000c1b127219 */ /* 0x180fe40000001209 */
[----:B------:R-:W-:Y:S02]  /*0b50*/  SHF.R.U32.HI R19, RZ, R12, R9 ;  /* 0x0000000cff137219 */ /* 0x000fe40000011609 */
[----:B------:R-:W-:Y:S01]  /*0b60*/  LOP3.LUT R14, RZ, R6, RZ, 0x33, !PT ;  /* 0x00000006ff0e7212 */ /* 0x000fe200078e33ff */
[----:B------:R-:W0:Y:S01]  /*0b70*/  LDC R25, c[0x0][0x638] ;  /* 0x00018e00ff197b82 */ /* 0x000e220000000800 */
[----:B------:R-:W-:Y:S01]  /*0b80*/  SHF.L.U32 R9, R11, R12, RZ ;  /* 0x0000000c0b097219 */ /* 0x000fe200000006ff */
[----:B------:R-:W-:-:S02]  /*0b90*/  IMAD.MOV.U32 R6, RZ, RZ, R18 ;  /* 0x000000ffff067224 */ /* 0x000fc400078e0012 */
[----:B--2---:R-:W-:-:S04]  /*0ba0*/  IMAD.MOV.U32 R7, RZ, RZ, R19 ;  /* 0x000000ffff077224 */ /* 0x004fc800078e0013 */
[----:B------:R-:W2:Y:S01]  /*0bb0*/  LDC R24, c[0x0][0x610] ;  /* 0x00018400ff187b82 */ /* 0x000ea20000000800 */
[----:B---3--:R-:W-:Y:S05]  /*0bc0*/  @!P0 BRA `(.L_x_7) ;  /* 0x0000000000288947 */ /* 0x008fea0003800000 */
[----:B------:R-:W3:Y:S02]  /*0bd0*/  LDC R13, c[0x0][0x64c] ;  /* 0x00019300ff0d7b82 */ /* 0x000ee40000000800 */
[----:B---3--:R-:W-:-:S05]  /*0be0*/  IADD3 R13, P0, R18, R13, RZ ;  /* 0x0000000d120d7210 */ /* 0x008fca0007f1e0ff */
        /* <DEDUP_REMOVED lines=8> */
.L_x_7:
[----:B----4-:R-:W-:Y:S01]  /*0c70*/  SHF.R.U64 R6, R6, R20, R7 ;  /* 0x0000001406067219 */ /* 0x010fe20000001207 */
[----:B-1----:R-:W-:Y:S01]  /*0c80*/  VIADD R7, R21, 0xffffffff ;  /* 0xffffffff15077836 */ /* 0x002fe20000000000 */
[----:B------:R-:W-:Y:S01]  /*0c90*/  LOP3.LUT R14, R27, R14, RZ, 0xc0, !PT ;  /* 0x0000000e1b0e7212 */ /* 0x000fe200078ec0ff */
[----:B------:R-:W-:Y:S02]  /*0ca0*/  IMAD.MOV R15, RZ, RZ, -R15 ;  /* 0x000000ffff0f7224 */ /* 0x000fe400078e0a0f */
[----:B------:R-:W-:Y:S01]  /*0cb0*/  IMAD.MOV R10, RZ, RZ, -R6 ;  /* 0x000000ffff0a7224 */ /* 0x000fe200078e0a06 */
[----:B------:R-:W-:Y:S01]  /*0cc0*/  LOP3.LUT R7, R16, R7, RZ, 0xc0, !PT ;  /* 0x0000000710077212 */ /* 0x000fe200078ec0ff */
[----:B------:R-:W-:Y:S02]  /*0cd0*/  IMAD R14, R9, R6, R14 ;  /* 0x00000006090e7224 */ /* 0x000fe400078e020e */
[----:B------:R-:W-:Y:S02]  /*0ce0*/  @P4 IMAD R5, R17, R15, R8 ;  /* 0x0000000f11054224 */ /* 0x000fe400078e0208 */
[----:B0-----:R-:W-:-:S02]  /*0cf0*/  IMAD R6, R10, R25, R18 ;  /* 0x000000190a067224 */ /* 0x001fc400078e0212 */
[----:B--2---:R-:W-:Y:S02]  /*0d00*/  IMAD R5, R14, R24, R5 ;  /* 0x000000180e057224 */ /* 0x004fe400078e0205 */
[----:B------:R-:W-:Y:S02]  /*0d10*/  IMAD R6, R6, R21, R7 ;  /* 0x0000001506067224 */ /* 0x000fe400078e0207 */
[----:B------:R-:W-:-:S03]  /*0d20*/  IMAD.MOV.U32 R9, RZ, RZ, 0x1 ;  /* 0x00000001ff097424 */ /* 0x000fc600078e00ff */
[----:B------:R-:W-:Y:S02]  /*0d30*/  SEL R10, R6, R5, !P4 ;  /* 0x00000005060a7207 */ /* 0x000fe40006000000 */
[----:B------:R-:W-:-:S07]  /*0d40*/  SEL R11, R5, R6, !P4 ;  /* 0x00000006050b7207 */ /* 0x000fce0006000000 */
.L_x_5:
[----:B------:R-:W-:-:S08]  /*0d50*/  NOP ;  /* 0x0000000000007918 */ /* 0x000fd00000000000 */
[----:B------:R-:W0:Y:S02]  /*0d60*/  USETMAXREG.TRY_ALLOC.CTAPOOL UP0, 0xe8 ;  /* 0x000000e8000079c8 */ /* 0x000e240008000600 */
[----:B0-----:R-:W-:-:S13]  /*0d70*/  PLOP3.LUT P0, PT, PT, PT, UP0, 0x80, 0x0 ;  /* 0x000000000000781c */ /* 0x001fda0003f0f008 */
[----:B------:R-:W-:Y:S05]  /*0d80*/  @!P0 BRA `(.L_x_5) ;  /* 0xfffffffc00f08947 */ /* 0x000fea000383ffff */
[----:B------:R-:W-:Y:S01]  /*0d90*/  ULDC.64 UR4, c[0x0][0x598] ;  /* 0x0001660000047ab9 */ /* 0x000fe20000000a00 */
[----:B------:R-:W-:Y:S01]  /*0da0*/  ULDC.64 UR28, c[0x0][0x208] ;  /* 0x00008200001c7ab9 */ /* 0x000fe20000000a00 */
[----:B------:R-:W-:-:S04]  /*0db0*/  ISETP.NE.U32.AND P0, PT, RZ, UR4, PT ;  /* 0x00000004ff007c0c */ /* 0x000fc8000bf05070 */
[----:B------:R-:W-:-:S13]  /*0dc0*/  ISETP.NE.AND.EX P0, PT, RZ, UR5, PT, P0 ;  /* 0x00000005ff007c0c */ /* 0x000fda000bf05300 */
[----:B------:R-:W-:Y:S05]  /*0dd0*/  @!P0 BRA `(.L_x_8) ;  /* 0x00000000001c8947 */ /* 0x000fea0003800000 */
[----:B------:R-:W0:Y:S02]  /*0de0*/  LDC.64 R6, c[0x0][0x598] ;  /* 0x00016600ff067b82 */ /* 0x000e240000000a00 */
[----:B0-----:R-:W2:Y:S02]  /*0df0*/  LDG.E.64 R6, desc[UR28][R6.64] ;  /* 0x0000001c06067981 */ /* 0x001ea4000c1e1b00 */
[----:B--2---:R-:W-:-:S04]  /*0e00*/  ISETP.NE.U32.AND P0, PT, R6, RZ, PT ;  /* 0x000000ff0600720c */ /* 0x004fc80003f05070 */
[----:B------:R-:W-:-:S13]  /*0e10*/  ISETP.NE.AND.EX P0, PT, R7, RZ, PT, P0 ;  /* 0x000000ff0700720c */ /* 0x000fda0003f05300 */
[----:B------:R-:W-:Y:S05]  /*0e20*/  @!P0 BRA `(.L_x_8) ;  /* 0x0000000000088947 */ /* 0x000fea0003800000 */
[----:B------:R0:W5:Y:S01]  /*0e30*/  LD.E R5, desc[UR28][R6.64] ;  /* 0x0000001c06057980 */ /* 0x000162000c101900 */
[----:B------:R-:W-:Y:S05]  /*0e40*/  BRA `(.L_x_9) ;  /* 0x0000000000207947 */ /* 0x000fea0003800000 */
.L_x_8:
[----:B------:R-:W-:Y:S02]  /*0e50*/  ULDC.64 UR4, c[0x0][0x588] ;  /* 0x0001620000047ab9 */ /* 0x000fe40000000a00 */
[----:B------:R-:W-:-:S04]  /*0e60*/  ISETP.NE.U32.AND P0, PT, RZ, UR4, PT ;  /* 0x00000004ff007c0c */ /* 0x000fc8000bf05070 */
[----:B------:R-:W-:-:S13]  /*0e70*/  ISETP.NE.AND.EX P0, PT, RZ, UR5, PT, P0 ;  /* 0x00000005ff007c0c */ /* 0x000fda000bf05300 */
[----:B------:R-:W-:Y:S05]  /*0e80*/  @!P0 BRA `(.L_x_10) ;  /* 0x00000000000c8947 */ /* 0x000fea0003800000 */
[----:B------:R-:W0:Y:S02]  /*0e90*/  LDC.64 R6, c[0x0][0x588] ;  /* 0x00016200ff067b82 */ /* 0x000e240000000a00 */
[----:B0-----:R1:W5:Y:S01]  /*0ea0*/  LDG.E R5, desc[UR28][R6.64] ;  /* 0x0000001c06057981 */ /* 0x001362000c1e1900 */
[----:B------:R-:W-:Y:S05]  /*0eb0*/  BRA `(.L_x_9) ;  /* 0x0000000000047947 */ /* 0x000fea0003800000 */
.L_x_10:
[----:B------:R-:W2:Y:S02]  /*0ec0*/  LDC R5, c[0x0][0x580] ;  /* 0x00016000ff057b82 */ /* 0x000ea40000000800 */
.L_x_9:
[----:B------:R-:W-:Y:S02]  /*0ed0*/  ULDC.64 UR4, c[0x0][0x5a0] ;  /* 0x0001680000047ab9 */ /* 0x000fe40000000a00 */
[----:B------:R-:W-:-:S04]  /*0ee0*/  ISETP.NE.U32.AND P0, PT, RZ, UR4, PT ;  /* 0x00000004ff007c0c */ /* 0x000fc8000bf05070 */
[----:B------:R-:W-:-:S13]  /*0ef0*/  ISETP.NE.AND.EX P0, PT, RZ, UR5, PT, P0 ;  /* 0x00000005ff007c0c */ /* 0x000fda000bf05300 */
[----:B------:R-:W-:Y:S05]  /*0f00*/  @!P0 BRA `(.L_x_11) ;  /* 0x00000000001c8947 */ /* 0x000fea0003800000 */
[----:B01----:R-:W0:Y:S02]  /*0f10*/  LDC.64 R6, c[0x0][0x5a0] ;  /* 0x00016800ff067b82 */ /* 0x003e240000000a00 */
[----:B0-----:R-:W3:Y:S02]  /*0f20*/  LDG.E.64 R6, desc[UR28][R6.64] ;  /* 0x0000001c06067981 */ /* 0x001ee4000c1e1b00 */
[----:B---3--:R-:W-:-:S04]  /*0f30*/  ISETP.NE.U32.AND P0, PT, R6, RZ, PT ;  /* 0x000000ff0600720c */ /* 0x008fc80003f05070 */
[----:B------:R-:W-:-:S13]  /*0f40*/  ISETP.NE.AND.EX P0, PT, R7, RZ, PT, P0 ;  /* 0x000000ff0700720c */ /* 0x000fda0003f05300 */
[----:B------:R-:W-:Y:S05]  /*0f50*/  @!P0 BRA `(.L_x_11) ;  /* 0x0000000000088947 */ /* 0x000fea0003800000 */
[----:B------:R0:W5:Y:S01]  /*0f60*/  LD.E R6, desc[UR28][R6.64] ;  /* 0x0000001c06067980 */ /* 0x000162000c101900 */
[----:B------:R-:W-:Y:S05]  /*0f70*/  BRA `(.L_x_12) ;  /* 0x0000000000207947 */ /* 0x000fea0003800000 */
.L_x_11:
[----:B------:R-:W-:Y:S02]  /*0f80*/  ULDC.64 UR4, c[0x0][0x590] ;  /* 0x0001640000047ab9 */ /* 0x000fe40000000a00 */
[----:B------:R-:W-:-:S04]  /*0f90*/  ISETP.NE.U32.AND P0, PT, RZ, UR4, PT ;  /* 0x00000004ff007c0c */ /* 0x000fc8000bf05070 */
[----:B------:R-:W-:-:S13]  /*0fa0*/  ISETP.NE.AND.EX P0, PT, RZ, UR5, PT, P0 ;  /* 0x00000005ff007c0c */ /* 0x000fda000bf05300 */
[----:B------:R-:W-:Y:S05]  /*0fb0*/  @!P0 BRA `(.L_x_13) ;  /* 0x00000000000c8947 */ /* 0x000fea0003800000 */
[----:B01----:R-:W0:Y:S02]  /*0fc0*/  LDC.64 R6, c[0x0][0x590] ;  /* 0x00016400ff067b82 */ /* 0x003e240000000a00 */
[----:B0-----:R1:W5:Y:S01]  /*0fd0*/  LDG.E R6, desc[UR28][R6.64] ;  /* 0x0000001c06067981 */ /* 0x001362000c1e1900 */
[----:B------:R-:W-:Y:S05]  /*0fe0*/  BRA `(.L_x_12) ;  /* 0x0000000000047947 */ /* 0x000fea0003800000 */
.L_x_13:
[----:B01----:R-:W3:Y:S02]  /*0ff0*/  LDC R6, c[0x0][0x584] ;  /* 0x00016100ff067b82 */ /* 0x003ee40000000800 */
.L_x_12:
[----:B------:R-:W-:-:S13]  /*1000*/  LOP3.LUT P0, RZ, R9, 0xff, RZ, 0xc0, !PT ;  /* 0x000000ff09ff7812 */ /* 0x000fda000780c0ff */
[----:B------:R-:W-:Y:S05]  /*1010*/  @!P0 EXIT ;  /* 0x000000000000894d */ /* 0x000fea0003800000 */
[----:B------:R-:W-:Y:S01]  /*1020*/  ULDC UR4, c[0x0][0x28c] ;  /* 0x0000a30000047ab9 */ /* 0x000fe20000000800 */
[----:B------:R-:W-:Y:S01]  /*1030*/  LOP3.LUT R112, R4, 0x1, RZ, 0xfc, !PT ;  /* 0x0000000104707812 */ /* 0x000fe200078efcff */
[----:B------:R-:W-:-:S04]  /*1040*/  UIADD3 UR4, UR4, 0x3f, URZ ;  /* 0x0000003f04047890 */ /* 0x000fc8000fffe03f */
[----:B------:R-:W-:-:S04]  /*1050*/  USHF.R.S32.HI UR5, URZ, 0x1f, UR4 ;  /* 0x0000001f3f057899 */ /* 0x000fc80008011404 */
[----:B------:R-:W-:-:S03]  /*1060*/  ULEA.HI UR5, UR5, UR4, URZ, 0x6 ;  /* 0x0000000405057291 */ /* 0x000fc6000f8f303f */
[----:B------:R-:W-:Y:S01]  /*1070*/  UMOV UR4, URZ ;  /* 0x0000003f00047c82 */ /* 0x000fe20008000000 */
[----:B------:R-:W-:-:S03]  /*1080*/  USHF.R.S32.HI UR9, URZ, 0x6, UR5 ;  /* 0x000000063f097899 */ /* 0x000fc60008011405 */
[----:B------:R-:W-:-:S09]  /*1090*/  UMOV UR5, URZ ;  /* 0x0000003f00057c82 */ /* 0x000fd20008000000 */
.L_x_134:
[----:B01----:R-:W-:Y:S01]  /*10a0*/  LOP3.LUT R7, R0, 0x80, RZ, 0xc0, !PT ;  /* 0x0000008000077812 */ /* 0x003fe200078ec0ff */
[----:B------:R-:W0:Y:S01]  /*10b0*/  S2UR UR12, SR_CgaCtaId ;  /* 0x00000000000c79c3 */ /* 0x000e220000008800 */
[----:B------:R-:W-:Y:S01]  /*10c0*/  UMOV UR11, 0x400 ;  /* 0x00000400000b7882 */ /* 0x000fe20000000000 */
[----:B------:R-:W-:Y:S01]  /*10d0*/  UMOV UR6, URZ ;  /* 0x0000003f00067c82 */ /* 0x000fe20008000000 */
[----:B------:R-:W-:Y:S01]  /*10e0*/  SHF.R.U32.HI R8, RZ, 0x7, R7 ;  /* 0x00000007ff087819 */ /* 0x000fe20000011607 */
[----:B------:R-:W-:Y:S01]  /*10f0*/  UMOV UR7, URZ ;  /* 0x0000003f00077c82 */ /* 0x000fe20008000000 */
[----:B------:R-:W-:Y:S01]  /*1100*/  UMOV UR17, UR5 ;  /* 0x0000000500117c82 */ /* 0x000fe20008000000 */
[----:B------:R-:W-:Y:S02]  /*1110*/  CS2R R16, SRZ ;  /* 0x0000000000107805 */ /* 0x000fe4000001ff00 */
[----:B------:R-:W-:Y:S01]  /*1120*/  CS2R R18, SRZ ;  /* 0x0000000000127805 */ /* 0x000fe2000001ff00 */
[----:B------:R-:W1:Y:S01]  /*1130*/  LDC R7, c[0x0][0x28c] ;  /* 0x0000a300ff077b82 */ /* 0x000e620000000800 */
[----:B----4-:R-:W4:Y:S01]  /*1140*/  SHFL.IDX PT, R8, R8, RZ, 0x1f ;  /* 0x00001fff08087589 */ /* 0x010f2200000e0000 */
[----:B------:R-:W-:-:S02]  /*1150*/  CS2R R20, SRZ ;  /* 0x0000000000147805 */ /* 0x000fc4000001ff00 */
[----:B------:R-:W-:Y:S02]  /*1160*/  CS2R R22, SRZ ;  /* 0x0000000000167805 */ /* 0x000fe4000001ff00 */
[----:B------:R-:W-:Y:S02]  /*1170*/  CS2R R72, SRZ ;  /* 0x0000000000487805 */ /* 0x000fe4000001ff00 */
[----:B------:R-:W-:Y:S02]  /*1180*/  CS2R R74, SRZ ;  /* 0x00000000004a7805 */ /* 0x000fe4000001ff00 */
[----:B------:R-:W-:Y:S02]  /*1190*/  CS2R R76, SRZ ;  /* 0x00000000004c7805 */ /* 0x000fe4000001ff00 */
[----:B------:R-:W-:Y:S02]  /*11a0*/  CS2R R78, SRZ ;  /* 0x00000000004e7805 */ /* 0x000fe4000001ff00 */
[----:B------:R-:W-:-:S02]  /*11b0*/  CS2R R80, SRZ ;  /* 0x0000000000507805 */ /* 0x000fc4000001ff00 */
[----:B------:R-:W-:Y:S02]  /*11c0*/  CS2R R82, SRZ ;  /* 0x0000000000527805 */ /* 0x000fe4000001ff00 */
[----:B------:R-:W-:Y:S02]  /*11d0*/  CS2R R84, SRZ ;  /* 0x0000000000547805 */ /* 0x000fe4000001ff00 */
[----:B------:R-:W-:Y:S02]  /*11e0*/  CS2R R86, SRZ ;  /* 0x0000000000567805 */ /* 0x000fe4000001ff00 */
[----:B------:R-:W-:Y:S02]  /*11f0*/  CS2R R88, SRZ ;  /* 0x0000000000587805 */ /* 0x000fe4000001ff00 */
[----:B------:R-:W-:Y:S02]  /*1200*/  CS2R R90, SRZ ;  /* 0x00000000005a7805 */ /* 0x000fe4000001ff00 */
[----:B------:R-:W-:-:S02]  /*1210*/  CS2R R92, SRZ ;  /* 0x00000000005c7805 */ /* 0x000fc4000001ff00 */
[----:B------:R-:W-:Y:S01]  /*1220*/  CS2R R94, SRZ ;  /* 0x00000000005e7805 */ /* 0x000fe2000001ff00 */
[----:B0-----:R-:W-:Y:S01]  /*1230*/  ULEA UR11, UR12, UR11, 0x18 ;  /* 0x0000000b0c0b7291 */ /* 0x001fe2000f8ec03f */
[----:B------:R-:W-:Y:S02]  /*1240*/  CS2R R96, SRZ ;  /* 0x0000000000607805 */ /* 0x000fe4000001ff00 */
[----:B------:R-:W-:Y:S01]  /*1250*/  CS2R R98, SRZ ;  /* 0x0000000000627805 */ /* 0x000fe2000001ff00 */
[----:B------:R-:W-:Y:S01]  /*1260*/  IMAD.MOV.U32 R100, RZ, RZ, RZ ;  /* 0x000000ffff647224 */ /* 0x000fe200078e00ff */
[----:B------:R-:W-:Y:S02]  /*1270*/  CS2R R102, SRZ ;  /* 0x0000000000667805 */ /* 0x000fe4000001ff00 */
[----:B------:R-:W-:Y:S02]  /*1280*/  CS2R R104, SRZ ;  /* 0x0000000000687805 */ /* 0x000fe4000001ff00 */
[----:B------:R-:W-:-:S02]  /*1290*/  CS2R R106, SRZ ;  /* 0x00000000006a7805 */ /* 0x000fc4000001ff00 */
[----:B------:R-:W-:Y:S02]  /*12a0*/  CS2R R108, SRZ ;  /* 0x00000000006c7805 */ /* 0x000fe4000001ff00 */
[----:B-1----:R-:W-:Y:S01]  /*12b0*/  ISETP.GE.AND P0, PT, R7, 0x1, PT ;  /* 0x000000010700780c */ /* 0x002fe20003f06270 */
[----:B------:R-:W-:Y:S01]  /*12c0*/  IMAD.MOV.U32 R7, RZ, RZ, RZ ;  /* 0x000000ffff077224 */ /* 0x000fe200078e00ff */
[----:B----4-:R-:W-:Y:S02]  /*12d0*/  R2UR UR8, R8 ;  /* 0x00000000080872ca */ /* 0x010fe400000e0000 */
[----:B------:R-:W-:Y:S01]  /*12e0*/  CS2R R110, SRZ ;  /* 0x00000000006e7805 */ /* 0x000fe2000001ff00 */
[----:B------:R-:W-:Y:S01]  /*12f0*/  IMAD.U32 R13, RZ, RZ, UR4 ;  /* 0x00000004ff0d7e24 */ /* 0x000fe2000f8e00ff */
        /* <DEDUP_REMOVED lines=9> */
[----:B------:R-:W-:Y:S01]  /*1390*/  CS2R R50, SRZ ;  /* 0x0000000000327805 */ /* 0x000fe2000001ff00 */
[----:B------:R-:W-:Y:S01]  /*13a0*/  ULEA.HI UR10, UR8, UR8, URZ, 0x1 ;  /* 0x00000008080a7291 */ /* 0x000fe2000f8f083f */
[----:B------:R-:W-:Y:S02]  /*13b0*/  CS2R R52, SRZ ;  /* 0x0000000000347805 */ /* 0x000fe4000001ff00 */
[----:B------:R-:W-:Y:S02]  /*13c0*/  CS2R R54, SRZ ;  /* 0x0000000000367805 */ /* 0x000fe4000001ff00 */
[----:B------:R-:W-:Y:S01]  /*13d0*/  CS2R R40, SRZ ;  /* 0x0000000000287805 */ /* 0x000fe2000001ff00 */
[----:B------:R-:W-:Y:S01]  /*13e0*/  ULOP3.LUT UR10, UR10, 0xffffe, URZ, 0xc0, !UPT ;  /* 0x000ffffe0a0a7892 */ /* 0x000fe2000f8ec03f */
[----:B------:R-:W-:-:S02]  /*13f0*/  CS2R R42, SRZ ;  /* 0x00000000002a7805 */ /* 0x000fc4000001ff00 */
[----:B------:R-:W-:Y:S02]  /*1400*/  CS2R R44, SRZ ;  /* 0x00000000002c7805 */ /* 0x000fe4000001ff00 */
[----:B------:R-:W-:Y:S01]  /*1410*/  CS2R R46, SRZ ;  /* 0x00000000002e7805 */ /* 0x000fe2000001ff00 */
[----:B------:R-:W-:Y:S01]  /*1420*/  UIADD3 UR10, UR8, -UR10, URZ ;  /* 0x8000000a080a7290 */ /* 0x000fe2000fffe03f */
[----:B------:R-:W-:Y:S02]  /*1430*/  CS2R R32, SRZ ;  /* 0x0000000000207805 */ /* 0x000fe4000001ff00 */
[----:B------:R-:W-:Y:S01]  /*1440*/  CS2R R34, SRZ ;  /* 0x0000000000227805 */ /* 0x000fe2000001ff00 */
[----:B------:R-:W-:Y:S01]  /*1450*/  UMOV UR8, URZ ;  /* 0x0000003f00087c82 */ /* 0x000fe20008000000 */
[----:B------:R-:W-:Y:S01]  /*1460*/  ULEA UR10, UR10, UR11, 0xc ;  /* 0x0000000b0a0a7291 */ /* 0x000fe2000f8e603f */
[----:B------:R-:W-:Y:S02]  /*1470*/  CS2R R36, SRZ ;  /* 0x0000000000247805 */ /* 0x000fe4000001ff00 */
[----:B------:R-:W-:-:S02]  /*1480*/  CS2R R38, SRZ ;  /* 0x0000000000267805 */ /* 0x000fc4000001ff00 */
[----:B------:R-:W-:Y:S01]  /*1490*/  CS2R R24, SRZ ;  /* 0x0000000000187805 */ /* 0x000fe2000001ff00 */
[----:B------:R-:W-:Y:S01]  /*14a0*/  UIADD3 UR10, UR10, 0x200, URZ ;  /* 0x000002000a0a7890 */ /* 0x000fe2000fffe03f */
[----:B------:R-:W-:Y:S02]  /*14b0*/  CS2R R26, SRZ ;  /* 0x00000000001a7805 */ /* 0x000fe4000001ff00 */
[----:B------:R-:W-:Y:S02]  /*14c0*/  CS2R R28, SRZ ;  /* 0x00000000001c7805 */ /* 0x000fe4000001ff00 */
[----:B--2---:R-:W-:Y:S01]  /*14d0*/  CS2R R30, SRZ ;  /* 0x00000000001e7805 */ /* 0x004fe2000001ff00 */
[----:B------:R-:W-:-:S04]  /*14e0*/  USHF.R.U32.HI UR10, URZ, 0x4, UR10 ;  /* 0x000000043f0a7899 */ /* 0x000fc8000801160a */
[----:B------:R-:W-:Y:S01]  /*14f0*/  ULOP3.LUT UR10, UR10, 0x3fff, URZ, 0xc0, !UPT ;  /* 0x00003fff0a0a7892 */ /* 0x000fe2000f8ec03f */
[----:B------:R-:W-:Y:S11]  /*1500*/  @!P0 BRA `(.L_x_14) ;  /* 0x0000000800788947 */ /* 0x000ff60003800000 */
[----:B------:R-:W-:-:S13]  /*1510*/  ISETP.NE.AND P1, PT, R112, 0x3, PT ;  /* 0x000000037000780c */ /* 0x000fda0003f25270 */
[----:B------:R-:W-:Y:S05]  /*1520*/  @!P1 BRA `(.L_x_15) ;  /* 0x0000000000049947 */ /* 0x000fea0003800000 */
[----:B------:R-:W-:Y:S01]  /*1530*/  BPT.TRAP 0x1 ;  /* 0x000000040000795c */ /* 0x000fe20000300000 */
.L_x_15:
[----:B------:R-:W-:Y:S01]  /*1540*/  ULEA UR6, UR5, UR11, 0x3 ;  /* 0x0000000b05067291 */ /* 0x000fe2000f8e183f */
[----:B------:R-:W-:-:S05]  /*1550*/  IMAD.U32 R7, RZ, RZ, UR4 ;  /* 0x00000004ff077e24 */ /* 0x000fca000f8e00ff */
[----:B------:R-:W-:-:S04]  /*1560*/  SHF.L.U32 R7, R7, 0x1f, RZ ;  /* 0x0000001f07077819 */ /* 0x000fc800000006ff */
[----:B------:R0:W1:Y:S01]  /*1570*/  SYNCS.PHASECHK.TRANS64.TRYWAIT P0, [UR6], R7 ;  /* 0x00000007ff0075a7 */ /* 0x0000620008000146 */
[----:B------:R-:W-:Y:S05]  /*1580*/  @!P1 BRA `(.L_x_16) ;  /* 0x0000000000049947 */ /* 0x000fea0003800000 */
[----:B------:R-:W-:Y:S01]  /*1590*/  BPT.TRAP 0x1 ;  /* 0x000000040000795c */ /* 0x000fe20000300000 */
.L_x_16:
[----:B-1----:R-:W-:Y:S05]  /*15a0*/  @P0 BRA `(.L_x_17) ;  /* 0x0000000000080947 */ /* 0x002fea0003800000 */
[----:B------:R-:W1:Y:S02]  /*15b0*/  SYNCS.PHASECHK.TRANS64.TRYWAIT P0, [UR6], R7 ;  /* 0x00000007ff0075a7 */ /* 0x000e640008000146 */
[----:B-1----:R-:W-:Y:S05]  /*15c0*/  @!P0 BRA `(.L_x_18) ;  /* 0x00000074001c8947 */ /* 0x002fea0003800000 */
.L_x_17:
[----:B------:R-:W-:Y:S01]  /*15d0*/  UIADD3 UR6, UR11, 0x2d200, URZ ;  /* 0x0002d2000b067890 */ /* 0x000fe2000fffe03f */
[----:B------:R-:W-:Y:S01]  /*15e0*/  WARPGROUP.ARRIVE ;  /* 0x00000000000079c5 */ /* 0x000fe20000000000 */
[----:B------:R-:W-:Y:S01]  /*15f0*/  ULOP3.LUT UR7, UR10, 0x10000, URZ, 0xfc, !UPT ;  /* 0x000100000a077892 */ /* 0x000fe2000f8efc3f */
[----:B------:R-:W-:Y:S01]  /*1600*/  CS2R R16, SRZ ;  /* 0x0000000000107805 */ /* 0x000fe2000001ff00 */
[----:B------:R-:W-:Y:S01]  /*1610*/  USHF.R.U32.HI UR6, URZ, 0x4, UR6 ;  /* 0x000000043f067899 */ /* 0x000fe20008011606 */
[----:B01----:R-:W-:Y:S01]  /*1620*/  IMAD.MOV.U32 R7, RZ, RZ, RZ ;  /* 0x000000ffff077224 */ /* 0x003fe200078e00ff */
[----:B------:R-:W-:Y:S01]  /*1630*/  UIMAD UR7, UR5, 0x300, UR7 ;  /* 0x00000300050778a4 */ /* 0x000fe2000f8e0207 */
[----:B------:R-:W-:Y:S01]  /*1640*/  CS2R R18, SRZ ;  /* 0x0000000000127805 */ /* 0x000fe2000001ff00 */
[----:B------:R-:W-:Y:S01]  /*1650*/  ULOP3.LUT UR6, UR6, 0x3fff, URZ, 0xc0, !UPT ;  /* 0x00003fff06067892 */ /* 0x000fe2000f8ec03f */
[----:B------:R-:W-:Y:S01]  /*1660*/  CS2R R20, SRZ ;  /* 0x0000000000147805 */ /* 0x000fe2000001ff00 */
[----:B------:R-:W-:Y:S01]  /*1670*/  UMOV UR13, 0x80000020 ;  /* 0x80000020000d7882 */ /* 0x000fe20000000000 */
[----:B------:R-:W-:Y:S01]  /*1680*/  UMOV UR15, 0x80000020 ;  /* 0x80000020000f7882 */ /* 0x000fe20000000000 */
[----:B------:R-:W-:Y:S01]  /*1690*/  ULOP3.LUT UR6, UR6, 0x10000, URZ, 0xfc, !UPT ;  /* 0x0001000006067892 */ /* 0x000fe2000f8efc3f */
[----:B------:R-:W-:Y:S01]  /*16a0*/  CS2R R22, SRZ ;  /* 0x0000000000167805 */ /* 0x000fe2000001ff00 */
[----:B------:R-:W-:Y:S01]  /*16b0*/  UMOV UR12, UR7 ;  /* 0x00000007000c7c82 */ /* 0x000fe20008000000 */
[----:B------:R-:W-:Y:S01]  /*16c0*/  UMOV UR17, UR13 ;  /* 0x0000000d00117c82 */ /* 0x000fe20008000000 */
[----:B------:R-:W-:Y:S01]  /*16d0*/  UIMAD UR8, UR5, 0xc0, UR6 ;  /* 0x000000c0050878a4 */ /* 0x000fe2000f8e0206 */
[----:B------:R-:W-:Y:S01]  /*16e0*/  CS2R R72, SRZ ;  /* 0x0000000000487805 */ /* 0x000fe2000001ff00 */
[----:B------:R-:W-:Y:S01]  /*16f0*/  UMOV UR16, UR12 ;  /* 0x0000000c00107c82 */ /* 0x000fe20008000000 */
[----:B------:R-:W-:Y:S01]  /*1700*/  UMOV UR19, 0x80000020 ;  /* 0x8000002000137882 */ /* 0x000fe20000000000 */
[----:B------:R-:W-:Y:S01]  /*1710*/  UIADD3 UR18, UR8, 0x40, URZ ;  /* 0x0000004008127890 */ /* 0x000fe2000fffe03f */
[----:B------:R-:W-:Y:S01]  /*1720*/  CS2R R74, SRZ ;  /* 0x00000000004a7805 */ /* 0x000fe2000001ff00 */
[----:B------:R-:W-:Y:S01]  /*1730*/  UIADD3 UR22, UR8, 0x80, URZ ;  /* 0x0000008008167890 */ /* 0x000fe2000fffe03f */
[----:B------:R-:W-:Y:S01]  /*1740*/  CS2R R76, SRZ ;  /* 0x00000000004c7805 */ /* 0x000fe2000001ff00 */
[----:B------:R-:W-:Y:S01]  /*1750*/  UMOV UR14, UR8 ;  /* 0x00000008000e7c82 */ /* 0x000fe20008000000 */
[----:B------:R-:W-:Y:S01]  /*1760*/  UMOV UR20, UR12 ;  /* 0x0000000c00147c82 */ /* 0x000fe20008000000 */
[----:B------:R-:W-:Y:S01]  /*1770*/  QGMMA.64x16x32.F32.E4M3.E4M3 R64, gdesc[UR12], RZ, !UPT ;  /* 0x002000000c4079f3 */ /* 0x000fe2000c7008ff */
[----:B------:R-:W-:Y:S01]  /*1780*/  UMOV UR21, UR13 ;  /* 0x0000000d00157c82 */ /* 0x000fe20008000000 */
[----:B------:R-:W-:Y:S01]  /*1790*/  UMOV UR23, 0x80000020 ;  /* 0x8000002000177882 */ /* 0x000fe20000000000 */
[----:B------:R-:W-:Y:S01]  /*17a0*/  UIADD3 UR12, UR7, 0x2, URZ ;  /* 0x00000002070c7890 */ /* 0x000fe2000fffe03f */
[----:B------:R-:W-:Y:S01]  /*17b0*/  QGMMA.64x16x32.F32.E4M3.E4M3 R48, gdesc[UR16], RZ, !UPT ;  /* 0x00200000103079f3 */ /* 0x000fe2000c7008ff */
[----:B------:R-:W-:Y:S01]  /*17c0*/  UIADD3 UR16, UR7, 0x200, URZ ;  /* 0x0000020007107890 */ /* 0x000fe2000fffe03f */
[----:B------:R-:W-:Y:S01]  /*17d0*/  CS2R R78, SRZ ;  /* 0x00000000004e7805 */ /* 0x000fe2000001ff00 */
[----:B------:R-:W-:Y:S01]  /*17e0*/  UIADD3 UR7, UR7, 0x202, URZ ;  /* 0x0000020207077890 */ /* 0x000fe2000fffe03f */
[----:B------:R-:W-:Y:S01]  /*17f0*/  QGMMA.64x16x32.F32.E4M3.E4M3 R32, gdesc[UR20], RZ, !UPT ;  /* 0x00200000142079f3 */ /* 0x000fe2000c7008ff */
[----:B------:R-:W-:Y:S01]  /*1800*/  UMOV UR21, 0x80000020 ;  /* 0x8000002000157882 */ /* 0x000fe20000000000 */
[----:B------:R-:W-:Y:S01]  /*1810*/  UMOV UR13, 0x80000020 ;  /* 0x80000020000d7882 */ /* 0x000fe20000000000 */
[----:B------:R-:W-:Y:S01]  /*1820*/  UMOV UR17, UR21 ;  /* 0x0000001500117c82 */ /* 0x000fe20008000000 */
[----:B------:R-:W-:Y:S01]  /*1830*/  UMOV UR20, UR16 ;  /* 0x0000001000147c82 */ /* 0x000fe20008000000 */
[----:B------:R-:W-:Y:S01]  /*1840*/  UMOV UR6, 0x2 ;  /* 0x0000000200067882 */ /* 0x000fe20000000000 */
[----:B------:R-:W-:Y:S01]  /*1850*/  QGMMA.64x16x32.F32.E4M3.E4M3 R24, gdesc[UR20], RZ, !UPT ;  /* 0x00200000141879f3 */ /* 0x000fe2000c7008ff */
[----:B------:R-:W-:Y:S01]  /*1860*/  UMOV UR16, UR20 ;  /* 0x0000001400107c82 */ /* 0x000fe20008000000 */
[----:B------:R-:W-:Y:S01]  /*1870*/  UMOV UR22, UR14 ;  /* 0x0000000e00167c82 */ /* 0x000fe20008000000 */
[----:B------:R-:W-:Y:S01]  /*1880*/  UMOV UR23, UR15 ;  /* 0x0000000f00177c82 */ /* 0x000fe20008000000 */
[----:B------:R-:W-:Y:S01]  /*1890*/  QGMMA.64x16x32.F32.E4M3.E4M3 R40, gdesc[UR16], RZ, !UPT ;  /* 0x00200000102879f3 */ /* 0x000fe2000c7008ff */
[----:B------:R-:W-:Y:S01]  /*18a0*/  UIADD3 UR14, UR8, 0x2, URZ ;  /* 0x00000002080e7890 */ /* 0x000fe2000fffe03f */
[----:B------:R-:W-:Y:S01]  /*18b0*/  CS2R R80, SRZ ;  /* 0x0000000000507805 */ /* 0x000fe2000001ff00 */
[----:B------:R-:W-:Y:S01]  /*18c0*/  UIADD3 UR18, UR8, 0x42, URZ ;  /* 0x0000004208127890 */ /* 0x000fe2000fffe03f */
[----:B------:R-:W-:Y:S01]  /*18d0*/  QGMMA.64x16x32.F32.E4M3.E4M3 R56, gdesc[UR20], RZ, !UPT ;  /* 0x00200000143879f3 */ /* 0x000fe2000c7008ff */
[----:B------:R-:W-:Y:S01]  /*18e0*/  UIADD3 UR22, UR8, 0x82, URZ ;  /* 0x0000008208167890 */ /* 0x000fe2000fffe03f */
[----:B------:R-:W-:Y:S01]  /*18f0*/  CS2R R82, SRZ ;  /* 0x0000000000527805 */ /* 0x000fe2000001ff00 */
[----:B------:R-:W-:Y:S01]  /*1900*/  UMOV UR15, 0x80000020 ;  /* 0x80000020000f7882 */ /* 0x000fe20000000000 */
[----:B------:R-:W-:Y:S01]  /*1910*/  UMOV UR16, UR12 ;  /* 0x0000000c00107c82 */ /* 0x000fe20008000000 */
[----:B------:R-:W-:Y:S01]  /*1920*/  UMOV UR17, UR13 ;  /* 0x0000000d00117c82 */ /* 0x000fe20008000000 */
[----:B------:R-:W-:Y:S01]  /*1930*/  UMOV UR19, 0x80000020 ;  /* 0x8000002000137882 */ /* 0x000fe20000000000 */
[----:B------:R-:W-:Y:S01]  /*1940*/  UMOV UR20, UR12 ;  /* 0x0000000c00147c82 */ /* 0x000fe20008000000 */
[----:B------:R-:W-:Y:S01]  /*1950*/  UMOV UR21, UR13 ;  /* 0x0000000d00157c82 */ /* 0x000fe20008000000 */
[----:B------:R-:W-:Y:S01]  /*1960*/  UMOV UR23, 0x80000020 ;  /* 0x8000002000177882 */ /* 0x000fe20000000000 */
        /* <DEDUP_REMOVED lines=8> */
[----:B------:R-:W-:Y:S01]  /*19f0*/  IMAD.MOV.U32 R100, RZ, RZ, RZ ;  /* 0x000000ffff647224 */ /* 0x000fe200078e00ff */
[----:B------:R-:W-:Y:S02]  /*1a00*/  CS2R R102, SRZ ;  /* 0x0000000000667805 */ /* 0x000fe4000001ff00 */
[----:B------:R-:W-:Y:S02]  /*1a10*/  CS2R R104, SRZ ;  /* 0x0000000000687805 */ /* 0x000fe4000001ff00 */
[----:B------:R-:W-:Y:S02]  /*1a20*/  CS2R R106, SRZ ;  /* 0x00000000006a7805 */ /* 0x000fe4000001ff00 */
[----:B------:R-:W-:Y:S02]  /*1a30*/  CS2R R108, SRZ ;  /* 0x00000000006c7805 */ /* 0x000fe4000001ff00 */
[----:B------:R-:W-:Y:S01]  /*1a40*/  CS2R R110, SRZ ;  /* 0x00000000006e7805 */ /* 0x000fe2000001ff00 */
[----:B------:R-:W-:Y:S04]  /*1a50*/  QGMMA.64x16x32.F32.E4M3.E4M3 R64, gdesc[UR12], R64 ;  /* 0x002000000c4079f3 */ /* 0x000fe80008700840 */
[----:B------:R-:W-:Y:S04]  /*1a60*/  QGMMA.64x16x32.F32.E4M3.E4M3 R48, gdesc[UR16], R48 ;  /* 0x00200000103079f3 */ /* 0x000fe80008700830 */
[----:B------:R-:W-:Y:S01]  /*1a70*/  QGMMA.64x16x32.F32.E4M3.E4M3 R32, gdesc[UR20], R32 ;  /* 0x00200000142079f3 */ /* 0x000fe20008700820 */
[----:B------:R-:W-:Y:S01]  /*1a80*/  UMOV UR20, UR7 ;  /* 0x0000000700147c82 */ /* 0x000fe20008000000 */
[----:B------:R-:W-:Y:S01]  /*1a90*/  ULDC UR7, c[0x0][0x50c] ;  /* 0x0001430000077ab9 */ /* 0x000fe20000000800 */
[----:B------:R-:W-:Y:S01]  /*1aa0*/  UMOV UR21, 0x80000020 ;  /* 0x8000002000157882 */ /* 0x000fe20000000000 */
[----:B------:R-:W-:Y:S01]  /*1ab0*/  UISETP.NE.AND UP0, UPT, UR7, 0x2, UPT ;  /* 0x000000020700788c */ /* 0x000fe2000bf05270 */
[----:B------:R-:W-:Y:S01]  /*1ac0*/  UMOV UR16, UR20 ;  /* 0x0000001400107c82 */ /* 0x000fe20008000000 */
[----:B------:R-:W-:-:S02]  /*1ad0*/  UMOV UR17, UR21 ;  /* 0x0000001500117c82 */ /* 0x000fc40008000000 */
[----:B------:R-:W-:Y:S01]  /*1ae0*/  USEL UR7, URZ, 0x1, UP0 ;  /* 0x000000013f077887 */ /* 0x000fe20008000000 */
[----:B------:R-:W-:Y:S01]  /*1af0*/  QGMMA.64x16x32.F32.E4M3.E4M3 R24, gdesc[UR20], R24 ;  /* 0x00200000141879f3 */ /* 0x000fe20008700818 */
[----:B------:R-:W-:Y:S01]  /*1b00*/  UMOV UR12, UR20 ;  /* 0x00000014000c7c82 */ /* 0x000fe20008000000 */
[----:B------:R-:W-:Y:S02]  /*1b10*/  UMOV UR13, UR21 ;  /* 0x00000015000d7c82 */ /* 0x000fe40008000000 */
[----:B------:R-:W-:Y:S01]  /*1b20*/  QGMMA.64x16x32.F32.E4M3.E4M3 R40, gdesc[UR16], R40 ;  /* 0x00200000102879f3 */ /* 0x000fe20008700828 */
[----:B------:R-:W-:-:S03]  /*1b30*/  ISETP.NE.AND P0, PT, RZ, UR7, PT ;  /* 0x00000007ff007c0c */ /* 0x000fc6000bf05270 */
[----:B------:R-:W-:Y:S10]  /*1b40*/  QGMMA.64x16x32.F32.E4M3.E4M3 R56, gdesc[UR12], R56, gsb0 ;  /* 0x002000000c3879f3 */ /* 0x000ff40008000838 */
[----:B------:R-:W-:Y:S05]  /*1b50*/  @!P0 BRA `(.L_x_19) ;  /* 0x0000000000c88947 */ /* 0x000fea0003800000 */
[----:B------:R-:W-:Y:S02]  /*1b60*/  WARPGROUP.DEPBAR.LE gsb0, 0x0 ;  /* 0x00008000000079c5 */ /* 0x000fe40000010000 */
[----:B------:R-:W-:-:S01]  /*1b70*/  FADD R111, RZ, R64 ;  /* 0x00000040ff6f7221 */ /* 0x000fc20000000000 */
[----:B------:R-:W-:Y:S01]  /*1b80*/  FADD R110, RZ, R65 ;  /* 0x00000041ff6e7221 */ /* 0x000fe20000000000 */
        /* <DEDUP_REMOVED lines=46> */
[----:B------:R-:W-:-:S06]  /*1e70*/  UMOV UR6, URZ ;  /* 0x0000003f00067c82 */ /* 0x000fcc0008000000 */
.L_x_19:
[----:B------:R-:W-:-:S04]  /*1e80*/  UIADD3 UR17, UR5, 0x1, URZ ;  /* 0x0000000105117890 */ /* 0x000fc8000fffe03f */
[----:B------:R-:W-:-:S04]  /*1e90*/  UISETP.NE.AND UP0, UPT, UR17, 0xf, UPT ;  /* 0x0000000f1100788c */ /* 0x000fc8000bf05270 */
[----:B------:R-:W-:Y:S02]  /*1ea0*/  USEL UR8, URZ, 0x1, UP0 ;  /* 0x000000013f087887 */ /* 0x000fe40008000000 */
[----:B------:R-:W-:Y:S02]  /*1eb0*/  USEL UR17, UR17, URZ, UP0 ;  /* 0x0000003f11117287 */ /* 0x000fe40008000000 */
[----:B------:R-:W-:-:S06]  /*1ec0*/  ULOP3.LUT UR8, UR4, UR8, URZ, 0x3c, !UPT ;  /* 0x0000000804087292 */ /* 0x000fcc000f8e3c3f */
[----:B------:R-:W-:Y:S01]  /*1ed0*/  IMAD.U32 R13, RZ, RZ, UR8 ;  /* 0x00000008ff0d7e24 */ /* 0x000fe2000f8e00ff */
[----:B------:R-:W-:-:S06]  /*1ee0*/  UMOV UR8, 0x1 ;  /* 0x0000000100087882 */ /* 0x000fcc0000000000 */
.L_x_14:
[----:B------:R-:W-:-:S04]  /*1ef0*/  UISETP.LT.AND UP0, UPT, UR9, 0x1, UPT ;  /* 0x000000010900788c */ /* 0x000fc8000bf01270 */
[----:B------:R-:W-:-:S04]  /*1f00*/  USEL UR12, UR9, 0x1, UP0 ;  /* 0x00000001090c7887 */ /* 0x000fc80008000000 */
[----:B------:R-:W-:-:S04]  /*1f10*/  UIADD3 UR12, UR9, -UR12, URZ ;  /* 0x8000000c090c7290 */ /* 0x000fc8000fffe03f */
[----:B------:R-:W-:-:S06]  /*1f20*/  UISETP.GE.AND UP0, UPT, UR12, 0x1, UPT ;  /* 0x000000010c00788c */ /* 0x000fcc000bf06270 */
[----:B------:R-:W-:-:S13]  /*1f30*/  PLOP3.LUT P0, PT, PT, PT, UP0, 0x80, 0x0 ;  /* 0x000000000000781c */ /* 0x000fda0003f0f008 */
[----:B------:R-:W-:Y:S05]  /*1f40*/  @!P0 BRA `(.L_x_20) ;  /* 0x00000008006c8947 */ /* 0x000fea0003800000 */
[----:B------:R-:W-:Y:S01]  /*1f50*/  IMAD.U32 R8, RZ, RZ, UR12 ;  /* 0x0000000cff087e24 */ /* 0x000fe2000f8e00ff */
[----:B------:R-:W-:Y:S01]  /*1f60*/  UMOV UR16, UR5 ;  /* 0x0000000500107c82 */ /* 0x000fe20008000000 */
[----:B------:R-:W-:-:S05]  /*1f70*/  ULDC UR18, c[0x0][0x50c] ;  /* 0x0001430000127ab9 */ /* 0x000fca0000000800 */
.L_x_28:
[----:B------:R-:W-:-:S13]  /*1f80*/  ISETP.NE.AND P1, PT, R112, 0x3, PT ;  /* 0x000000037000780c */ /* 0x000fda0003f25270 */
[----:B01----:R-:W-:Y:S05]  /*1f90*/  @!P1 BRA `(.L_x_21) ;  /* 0x0000000000049947 */ /* 0x003fea0003800000 */
[----:B------:R-:W-:Y:S01]  /*1fa0*/  BPT.TRAP 0x1 ;  /* 0x000000040000795c */ /* 0x000fe20000300000 */
.L_x_21:
[----:B------:R-:W0:Y:S01]  /*1fb0*/  S2UR UR12, SR_CgaCtaId ;  /* 0x00000000000c79c3 */ /* 0x000e220000008800 */
[----:B------:R-:W-:Y:S01]  /*1fc0*/  UMOV UR11, 0x400 ;  /* 0x00000400000b7882 */ /* 0x000fe20000000000 */
[----:B------:R-:W-:Y:S01]  /*1fd0*/  SHF.L.U32 R9, R13, 0x1f, RZ ;  /* 0x0000001f0d097819 */ /* 0x000fe200000006ff */
[----:B0-----:R-:W-:-:S04]  /*1fe0*/  ULEA UR11, UR12, UR11, 0x18 ;  /* 0x0000000b0c0b7291 */ /* 0x001fc8000f8ec03f */
[----:B------:R-:W-:-:S09]  /*1ff0*/  ULEA UR12, UR17, UR11, 0x3 ;  /* 0x0000000b110c7291 */ /* 0x000fd2000f8e183f */
[----:B------:R0:W1:Y:S01]  /*2000*/  SYNCS.PHASECHK.TRANS64.TRYWAIT P0, [UR12], R9 ;  /* 0x00000009ff0075a7 */ /* 0x000062000800014c */
[----:B------:R-:W-:Y:S05]  /*2010*/  @!P1 BRA `(.L_x_22) ;  /* 0x0000000000049947 */ /* 0x000fea0003800000 */
[----:B------:R-:W-:Y:S01]  /*2020*/  BPT.TRAP 0x1 ;  /* 0x000000040000795c */ /* 0x000fe20000300000 */
.L_x_22:
[----:B-1----:R-:W-:Y:S05]  /*2030*/  @P0 BRA `(.L_x_23) ;  /* 0x0000000000080947 */ /* 0x002fea0003800000 */
[----:B------:R-:W1:Y:S02]  /*2040*/  SYNCS.PHASECHK.TRANS64.TRYWAIT P0, [UR12], R9 ;  /* 0x00000009ff0075a7 */ /* 0x000e64000800014c */
[----:B-1----:R-:W-:Y:S05]  /*2050*/  @!P0 BRA `(.L_x_24) ;  /* 0x0000006800908947 */ /* 0x002fea0003800000 */
.L_x_23:
[----:B------:R-:W-:Y:S01]  /*2060*/  UIADD3 UR12, UR11, 0x2d200, URZ ;  /* 0x0002d2000b0c7890 */ /* 0x000fe2000fffe03f */
[----:B------:R-:W-:Y:S01]  /*2070*/  WARPGROUP.ARRIVE ;  /* 0x00000000000079c5 */ /* 0x000fe20000000000 */
[----:B------:R-:W-:Y:S02]  /*2080*/  UISETP.NE.AND UP0, UPT, UR7, URZ, UPT ;  /* 0x0000003f0700728c */ /* 0x000fe4000bf05270 */
[----:B------:R-:W-:Y:S02]  /*2090*/  USHF.R.U32.HI UR12, URZ, 0x4, UR12 ;  /* 0x000000043f0c7899 */ /* 0x000fe4000801160c */
[----:B------:R-:W-:Y:S02]  /*20a0*/  USEL UR8, UR8, URZ, !UP0 ;  /* 0x0000003f08087287 */ /* 0x000fe4000c000000 */
[----:B------:R-:W-:Y:S02]  /*20b0*/  ULOP3.LUT UR12, UR12, 0x3fff, URZ, 0xc0, !UPT ;  /* 0x00003fff0c0c7892 */ /* 0x000fe4000f8ec03f */
[----:B------:R-:W-:-:S02]  /*20c0*/  ULOP3.LUT UR7, UR10, 0x10000, URZ, 0xfc, !UPT ;  /* 0x000100000a077892 */ /* 0x000fc4000f8efc3f */
[----:B------:R-:W-:Y:S02]  /*20d0*/  ULOP3.LUT UR12, UR12, 0x10000, URZ, 0xfc, !UPT ;  /* 0x000100000c0c7892 */ /* 0x000fe4000f8efc3f */
[----:B------:R-:W-:Y:S02]  /*20e0*/  UISETP.NE.U32.AND UP0, UPT, UR8, URZ, UPT ;  /* 0x0000003f0800728c */ /* 0x000fe4000bf05070 */
[----:B------:R-:W-:Y:S02]  /*20f0*/  UIMAD UR14, UR17, 0xc0, UR12 ;  /* 0x000000c0110e78a4 */ /* 0x000fe4000f8e020c */
[----:B------:R-:W-:Y:S02]  /*2100*/  UIMAD UR7, UR17, 0x300, UR7 ;  /* 0x00000300110778a4 */ /* 0x000fe4000f8e0207 */
[----:B------:R-:W-:Y:S02]  /*2110*/  UIADD3 UR22, UR14, 0x40, URZ ;  /* 0x000000400e167890 */ /* 0x000fe4000fffe03f */
[----:B------:R-:W-:-:S02]  /*2120*/  UIADD3 UR26, UR14, 0x80, URZ ;  /* 0x000000800e1a7890 */ /* 0x000fc4000fffe03f */
[----:B------:R-:W-:Y:S02]  /*2130*/  UIADD3 UR8, UR7, 0x200, URZ ;  /* 0x0000020007087890 */ /* 0x000fe4000fffe03f */
[----:B------:R-:W-:Y:S01]  /*2140*/  UMOV UR12, UR7 ;  /* 0x00000007000c7c82 */ /* 0x000fe20008000000 */
[----:B------:R-:W-:Y:S01]  /*2150*/  UMOV UR13, 0x80000020 ;  /* 0x80000020000d7882 */ /* 0x000fe20000000000 */
[----:B------:R-:W-:Y:S01]  /*2160*/  UMOV UR15, 0x80000020 ;  /* 0x80000020000f7882 */ /* 0x000fe20000000000 */
[----:B------:R-:W-:Y:S01]  /*2170*/  UMOV UR20, UR12 ;  /* 0x0000000c00147c82 */ /* 0x000fe20008000000 */
[----:B------:R-:W-:Y:S01]  /*2180*/  UMOV UR21, UR13 ;  /* 0x0000000d00157c82 */ /* 0x000fe20008000000 */
[----:B------:R-:W-:Y:S01]  /*2190*/  UMOV UR23, 0x80000020 ;  /* 0x8000002000177882 */ /* 0x000fe20000000000 */
[----:B------:R-:W-:Y:S01]  /*21a0*/  QGMMA.64x16x32.F32.E4M3.E4M3 R64, gdesc[UR12], R64, UP0 ;  /* 0x002000000c4079f3 */ /* 0x000fe2000bf00840 */
[----:B------:R-:W-:Y:S01]  /*21b0*/  UMOV UR24, UR12 ;  /* 0x0000000c00187c82 */ /* 0x000fe20008000000 */
[----:B------:R-:W-:Y:S01]  /*21c0*/  UMOV UR25, UR13 ;  /* 0x0000000d00197c82 */ /* 0x000fe20008000000 */
[----:B------:R-:W-:Y:S01]  /*21d0*/  UMOV UR27, 0x80000020 ;  /* 0x80000020001b7882 */ /* 0x000fe20000000000 */
[----:B------:R-:W-:Y:S01]  /*21e0*/  QGMMA.64x16x32.F32.E4M3.E4M3 R48, gdesc[UR20], R48, UP0 ;  /* 0x00200000143079f3 */ /* 0x000fe2000bf00830 */
[----:B------:R-:W-:-:S02]  /*21f0*/  UIADD3 UR12, UR7, 0x2, URZ ;  /* 0x00000002070c7890 */ /* 0x000fc4000fffe03f */
[----:B------:R-:W-:Y:S01]  /*2200*/  UIADD3 UR7, UR7, 0x202, URZ ;  /* 0x0000020207077890 */ /* 0x000fe2000fffe03f */
[----:B------:R-:W-:Y:S01]  /*2210*/  QGMMA.64x16x32.F32.E4M3.E4M3 R32, gdesc[UR24], R32, UP0 ;  /* 0x00200000182079f3 */ /* 0x000fe2000bf00820 */
[----:B------:R-:W-:Y:S01]  /*2220*/  UMOV UR24, UR8 ;  /* 0x0000000800187c82 */ /* 0x000fe20008000000 */
[----:B------:R-:W-:Y:S01]  /*2230*/  UMOV UR25, 0x80000020 ;  /* 0x8000002000197882 */ /* 0x000fe20000000000 */
[----:B------:R-:W-:Y:S01]  /*2240*/  UMOV UR20, UR24 ;  /* 0x0000001800147c82 */ /* 0x000fe20008000000 */
[----:B------:R-:W-:Y:S01]  /*2250*/  QGMMA.64x16x32.F32.E4M3.E4M3 R24, gdesc[UR24], R24, UP0 ;  /* 0x00200000181879f3 */ /* 0x000fe2000bf00818 */
[----:B------:R-:W-:Y:S01]  /*2260*/  UMOV UR21, UR25 ;  /* 0x0000001900157c82 */ /* 0x000fe20008000000 */
[----:B------:R-:W-:Y:S01]  /*2270*/  UMOV UR26, UR14 ;  /* 0x0000000e001a7c82 */ /* 0x000fe20008000000 */
[----:B------:R-:W-:Y:S01]  /*2280*/  UMOV UR27, UR15 ;  /* 0x0000000f001b7c82 */ /* 0x000fe20008000000 */
[----:B------:R-:W-:Y:S01]  /*2290*/  QGMMA.64x16x32.F32.E4M3.E4M3 R40, gdesc[UR20], R40, UP0 ;  /* 0x00200000142879f3 */ /* 0x000fe2000bf00828 */
[----:B------:R-:W-:-:S02]  /*22a0*/  UIADD3 UR8, UR14, 0x2, URZ ;  /* 0x000000020e087890 */ /* 0x000fc4000fffe03f */
[----:B------:R-:W-:Y:S01]  /*22b0*/  UIADD3 UR22, UR14, 0x42, URZ ;  /* 0x000000420e167890 */ /* 0x000fe2000fffe03f */
[----:B------:R-:W-:Y:S01]  /*22c0*/  QGMMA.64x16x32.F32.E4M3.E4M3 R56, gdesc[UR24], R56, UP0 ;  /* 0x00200000183879f3 */ /* 0x000fe2000bf00838 */
[----:B------:R-:W-:Y:S01]  /*22d0*/  UIADD3 UR26, UR14, 0x82, URZ ;  /* 0x000000820e1a7890 */ /* 0x000fe2000fffe03f */
[----:B------:R-:W-:Y:S02]  /*22e0*/  UMOV UR13, 0x80000020 ;  /* 0x80000020000d7882 */ /* 0x000fe40000000000 */
[----:B------:R-:W-:Y:S01]  /*22f0*/  UMOV UR14, UR8 ;  /* 0x00000008000e7c82 */ /* 0x000fe20008000000 */
[----:B------:R-:W-:Y:S01]  /*2300*/  UMOV UR15, 0x80000020 ;  /* 0x80000020000f7882 */ /* 0x000fe20000000000 */
[----:B------:R-:W-:Y:S01]  /*2310*/  UMOV UR20, UR12 ;  /* 0x0000000c00147c82 */ /* 0x000fe20008000000 */
[----:B------:R-:W-:Y:S01]  /*2320*/  UMOV UR21, UR13 ;  /* 0x0000000d00157c82 */ /* 0x000fe20008000000 */
[----:B------:R-:W-:Y:S01]  /*2330*/  UMOV UR23, 0x80000020 ;  /* 0x8000002000177882 */ /* 0x000fe20000000000 */
[----:B------:R-:W-:Y:S01]  /*2340*/  UMOV UR24, UR12 ;  /* 0x0000000c00187c82 */ /* 0x000fe20008000000 */
[----:B------:R-:W-:Y:S01]  /*2350*/  UMOV UR25, UR13 ;  /* 0x0000000d00197c82 */ /* 0x000fe20008000000 */
[----:B------:R-:W-:Y:S01]  /*2360*/  UMOV UR27, 0x80000020 ;  /* 0x80000020001b7882 */ /* 0x000fe20000000000 */
[----:B------:R-:W-:-:S04]  /*2370*/  UIADD3 UR6, UR6, 0x2, URZ ;  /* 0x0000000206067890 */ /* 0x000fc8000fffe03f */
[----:B------:R-:W-:Y:S01]  /*2380*/  UISETP.NE.AND UP0, UPT, UR6, UR18, UPT ;  /* 0x000000120600728c */ /* 0x000fe2000bf05270 */
[----:B------:R-:W-:Y:S04]  /*2390*/  QGMMA.64x16x32.F32.E4M3.E4M3 R64, gdesc[UR12], R64 ;  /* 0x002000000c4079f3 */ /* 0x000fe80008700840 */
[----:B------:R-:W-:Y:S04]  /*23a0*/  QGMMA.64x16x32.F32.E4M3.E4M3 R48, gdesc[UR20], R48 ;  /* 0x00200000143079f3 */ /* 0x000fe80008700830 */
[----:B------:R-:W-:Y:S01]  /*23b0*/  QGMMA.64x16x32.F32.E4M3.E4M3 R32, gdesc[UR24], R32 ;  /* 0x00200000182079f3 */ /* 0x000fe20008700820 */
[----:B------:R-:W-:Y:S01]  /*23c0*/  UMOV UR24, UR7 ;  /* 0x0000000700187c82 */ /* 0x000fe20008000000 */
[----:B------:R-:W-:Y:S01]  /*23d0*/  UMOV UR25, 0x80000020 ;  /* 0x8000002000197882 */ /* 0x000fe20000000000 */
[----:B------:R-:W-:Y:S01]  /*23e0*/  UMOV UR20, UR24 ;  /* 0x0000001800147c82 */ /* 0x000fe20008000000 */
[----:B------:R-:W-:Y:S01]  /*23f0*/  UMOV UR21, UR25 ;  /* 0x0000001900157c82 */ /* 0x000fe20008000000 */
[----:B------:R-:W-:Y:S01]  /*2400*/  QGMMA.64x16x32.F32.E4M3.E4M3 R24, gdesc[UR24], R24 ;  /* 0x00200000181879f3 */ /* 0x000fe20008700818 */
[----:B------:R-:W-:Y:S01]  /*2410*/  UMOV UR12, UR24 ;  /* 0x00000018000c7c82 */ /* 0x000fe20008000000 */
[----:B------:R-:W-:Y:S01]  /*2420*/  UMOV UR13, UR25 ;  /* 0x00000019000d7c82 */ /* 0x000fe20008000000 */
[----:B------:R-:W-:Y:S01]  /*2430*/  USEL UR7, URZ, 0x1, UP0 ;  /* 0x000000013f077887 */ /* 0x000fe20008000000 */
[----:B------:R-:W-:Y:S04]  /*2440*/  QGMMA.64x16x32.F32.E4M3.E4M3 R40, gdesc[UR20], R40 ;  /* 0x00200000142879f3 */ /* 0x000fe80008700828 */
[----:B------:R-:W-:Y:S01]  /*2450*/  QGMMA.64x16x32.F32.E4M3.E4M3 R56, gdesc[UR12], R56, gsb0 ;  /* 0x002000000c3879f3 */ /* 0x000fe20008000838 */
[----:B------:R-:W-:-:S02]  /*2460*/  ISETP.NE.AND P0, PT, RZ, UR7, PT ;  /* 0x00000007ff007c0c */ /* 0x000fc4000bf05270 */
[----:B------:R-:W-:-:S11]  /*2470*/  WARPGROUP.DEPBAR.LE gsb0, 0x1 ;  /* 0x00008000000079c5 */ /* 0x000fd60000010100 */
[----:B------:R-:W-:Y:S05]  /*2480*/  @!P0 BRA `(.L_x_25) ;  /* 0x0000000000c88947 */ /* 0x000fea0003800000 */
[----:B------:R-:W-:Y:S02]  /*2490*/  WARPGROUP.DEPBAR.LE gsb0, 0x0 ;  /* 0x00008000000079c5 */ /* 0x000fe40000010000 */
[----:B------:R-:W-:-:S01]  /*24a0*/  FADD R111, R64, R111 ;  /* 0x0000006f406f7221 */ /* 0x000fc20000000000 */
[----:B------:R-:W-:Y:S01]  /*24b0*/  FADD R110, R65, R110 ;  /* 0x0000006e416e7221 */ /* 0x000fe20000000000 */
        /* <DEDUP_REMOVED lines=46> */
[----:B------:R-:W-:-:S06]  /*27a0*/  UMOV UR6, URZ ;  /* 0x0000003f00067c82 */ /* 0x000fcc0008000000 */
.L_x_25:
[----:B------:R-:W-:Y:S05]  /*27b0*/  @!P1 BRA `(.L_x_26) ;  /* 0x0000000000049947 */ /* 0x000fea0003800000 */
[----:B------:R-:W-:Y:S01]  /*27c0*/  BPT.TRAP 0x1 ;  /* 0x000000040000795c */ /* 0x000fe20000300000 */
.L_x_26:
[----:B------:R-:W-:Y:S01]  /*27d0*/  ULEA UR8, UR16, UR11, 0x3 ;  /* 0x0000000b10087291 */ /* 0x000fe2000f8e183f */
[----:B------:R-:W-:-:S03]  /*27e0*/  ISETP.GT.U32.AND P0, PT, R4, 0x1, PT ;  /* 0x000000010400780c */ /* 0x000fc60003f04070 */
[----:B------:R-:W-:-:S04]  /*27f0*/  UIADD3 UR8, UR8, 0x78, URZ ;  /* 0x0000007808087890 */ /* 0x000fc8000fffe03f */
[----:B------:R-:W-:-:S09]  /*2800*/  UPRMT UR8, URZ, 0x654, UR8 ;  /* 0x000006543f087896 */ /* 0x000fd20008000008 */
[----:B------:R-:W-:Y:S01]  /*2810*/  SYNCS.ARRIVE.TRANS64.RED.A1T0 RZ, [UR8], RZ ;  /* 0x000000ffffff79a7 */ /* 0x000fe20008100408 */
[----:B------:R-:W-:Y:S05]  /*2820*/  @P0 BRA `(.L_x_27) ;  /* 0x0000000000040947 */ /* 0x000fea0003800000 */
[----:B------:R-:W-:Y:S01]  /*2830*/  BPT.TRAP 0x1 ;  /* 0x000000040000795c */ /* 0x000fe20000300000 */
.L_x_27:
[----:B------:R-:W-:Y:S01]  /*2840*/  UIADD3 UR17, UR17, 0x1, URZ ;  /* 0x0000000111117890 */ /* 0x000fe2000fffe03f */
[C---:B------:R-:W-:Y:S01]  /*2850*/  ISETP.GT.AND P0, PT, R8.reuse, 0x1, PT ;  /* 0x000000010800780c */ /* 0x040fe20003f04270 */
[----:B------:R-:W-:Y:S01]  /*2860*/  UIADD3 UR16, UR16, 0x1, URZ ;  /* 0x0000000110107890 */ /* 0x000fe2000fffe03f */
[----:B------:R-:W-:Y:S01]  /*2870*/  VIADD R8, R8, 0xffffffff ;  /* 0xffffffff08087836 */ /* 0x000fe20000000000 */
[----:B------:R-:W-:Y:S02]  /*2880*/  UISETP.NE.AND UP0, UPT, UR17, 0xf, UPT ;  /* 0x0000000f1100788c */ /* 0x000fe4000bf05270 */
[----:B------:R-:W-:Y:S02]  /*2890*/  UISETP.NE.AND UP1, UPT, UR16, 0xf, UPT ;  /* 0x0000000f1000788c */ /* 0x000fe4000bf25270 */
[----:B------:R-:W-:Y:S02]  /*28a0*/  USEL UR8, URZ, 0x1, UP0 ;  /* 0x000000013f087887 */ /* 0x000fe40008000000 */
[----:B------:R-:W-:-:S02]  /*28b0*/  USEL UR17, UR17, URZ, UP0 ;  /* 0x0000003f11117287 */ /* 0x000fc40008000000 */
[----:B------:R-:W-:Y:S02]  /*28c0*/  USEL UR16, UR16, URZ, UP1 ;  /* 0x0000003f10107287 */ /* 0x000fe40008800000 */
[----:B------:R-:W-:Y:S01]  /*28d0*/  LOP3.LUT R13, R13, UR8, RZ, 0x3c, !PT ;  /* 0x000000080d0d7c12 */ /* 0x000fe2000f8e3cff */
[----:B------:R-:W-:Y:S01]  /*28e0*/  UMOV UR8, 0x1 ;  /* 0x0000000100087882 */ /* 0x000fe20000000000 */
[----:B------:R-:W-:Y:S08]  /*28f0*/  @P0 BRA `(.L_x_28) ;  /* 0xfffffff400a00947 */ /* 0x000ff0000383ffff */
.L_x_20:
[----:B------:R-:W-:Y:S01]  /*2900*/  UISETP.NE.AND UP0, UPT, UR6, URZ, UPT ;  /* 0x0000003f0600728c */ /* 0x000fe2000bf05270 */
[----:B------:R-:W4:Y:S03]  /*2910*/  LDC R8, c[0x0][0x28c] ;  /* 0x0000a300ff087b82 */ /* 0x000f260000000800 */
[----:B------:R-:W-:-:S06]  /*2920*/  USEL UR6, URZ, 0x1, !UP0 ;  /* 0x000000013f067887 */ /* 0x000fcc000c000000 */
[----:B------:R-:W-:Y:S02]  /*2930*/  ISETP.NE.AND P0, PT, RZ, UR6, PT ;  /* 0x00000006ff007c0c */ /* 0x000fe4000bf05270 */
[----:B----4-:R-:W-:-:S11]  /*2940*/  ISETP.GE.AND P1, PT, R8, 0x1, PT ;  /* 0x000000010800780c */ /* 0x010fd60003f26270 */
[----:B------:R-:W-:Y:S05]  /*2950*/  @!P0 BRA `(.L_x_29) ;  /* 0x0000000000c48947 */ /* 0x000fea0003800000 */
[----:B------:R-:W-:Y:S02]  /*2960*/  WARPGROUP.DEPBAR.LE gsb0, 0x0 ;  /* 0x00008000000079c5 */ /* 0x000fe40000010000 */
[----:B------:R-:W-:Y:S01]  /*2970*/  FADD R111, R64, R111 ;  /* 0x0000006f406f7221 */ /* 0x000fe20000000000 */
        /* <DEDUP_REMOVED lines=46> */
[----:B------:R-:W-:-:S07]  /*2c60*/  FADD R16, R16, R31 ;  /* 0x0000001f10107221 */ /* 0x000fce0000000000 */
.L_x_29:
[----:B------:R-:W-:Y:S02]  /*2c70*/  WARPGROUP.DEPBAR.LE gsb0, 0x0 ;  /* 0x00008000000079c5 */ /* 0x000fe40000010000 */
[----:B------:R-:W-:Y:S05]  /*2c80*/  @!P1 BRA `(.L_x_30) ;  /* 0x0000000000409947 */ /* 0x000fea0003800000 */
[----:B------:R-:W-:-:S13]  /*2c90*/  ISETP.NE.AND P0, PT, R112, 0x3, PT ;  /* 0x000000037000780c */ /* 0x000fda0003f05270 */
[----:B------:R-:W-:Y:S05]  /*2ca0*/  @!P0 BRA `(.L_x_31) ;  /* 0x0000000000048947 */ /* 0x000fea0003800000 */
[----:B------:R-:W-:Y:S01]  /*2cb0*/  BPT.TRAP 0x1 ;  /* 0x000000040000795c */ /* 0x000fe20000300000 */
.L_x_31:
[----:B------:R-:W-:Y:S01]  /*2cc0*/  UISETP.LT.AND UP0, UPT, UR9, 0x1, UPT ;  /* 0x000000010900788c */ /* 0x000fe2000bf01270 */
[----:B------:R-:W-:-:S03]  /*2cd0*/  ISETP.GT.U32.AND P0, PT, R4, 0x1, PT ;  /* 0x000000010400780c */ /* 0x000fc60003f04070 */
[----:B------:R-:W-:-:S04]  /*2ce0*/  USEL UR8, UR9, 0x1, UP0 ;  /* 0x0000000109087887 */ /* 0x000fc80008000000 */
[----:B------:R-:W-:-:S04]  /*2cf0*/  UIADD3 UR8, UR5, UR9, -UR8 ;  /* 0x0000000905087290 */ /* 0x000fc8000fffe808 */
[----:B------:R-:W-:-:S04]  /*2d00*/  UIMAD.WIDE.U32 UR6, UR8, -0x77777777, URZ ;  /* 0x88888889080678a5 */ /* 0x000fc8000f8e003f */
[----:B------:R-:W-:-:S04]  /*2d10*/  USHF.R.U32.HI UR6, URZ, 0x3, UR7 ;  /* 0x000000033f067899 */ /* 0x000fc80008011607 */
[----:B------:R-:W-:-:S04]  /*2d20*/  UIMAD UR8, UR6, -0xf, UR8 ;  /* 0xfffffff1060878a4 */ /* 0x000fc8000f8e0208 */
[----:B------:R-:W-:-:S04]  /*2d30*/  ULEA UR8, UR8, UR11, 0x3 ;  /* 0x0000000b08087291 */ /* 0x000fc8000f8e183f */
[----:B------:R-:W-:-:S04]  /*2d40*/  UIADD3 UR8, UR8, 0x78, URZ ;  /* 0x0000007808087890 */ /* 0x000fc8000fffe03f */
[----:B------:R-:W-:-:S09]  /*2d50*/  UPRMT UR8, URZ, 0x654, UR8 ;  /* 0x000006543f087896 */ /* 0x000fd20008000008 */
[----:B------:R-:W-:Y:S01]  /*2d60*/  SYNCS.ARRIVE.TRANS64.RED.A1T0 RZ, [UR8], RZ ;  /* 0x000000ffffff79a7 */ /* 0x000fe20008100408 */
[----:B------:R-:W-:Y:S05]  /*2d70*/  @P0 BRA `(.L_x_30) ;  /* 0x0000000000040947 */ /* 0x000fea0003800000 */
[----:B------:R-:W-:Y:S01]  /*2d80*/  BPT.TRAP 0x1 ;  /* 0x000000040000795c */ /* 0x000fe20000300000 */
.L_x_30:
[----:B------:R-:W4:Y:S01]  /*2d90*/  LDC R14, c[0x0][0x288] ;  /* 0x0000a200ff0e7b82 */ /* 0x000f220000000800 */
[--C-:B------:R-:W-:Y:S01]  /*2da0*/  SHF.R.U32.HI R8, RZ, 0x2, R0.reuse ;  /* 0x00000002ff087819 */ /* 0x100fe20000011600 */
[----:B------:R-:W-:Y:S01]  /*2db0*/  IMAD R33, R10, 0x30, RZ ;  /* 0x000000300a217824 */ /* 0x000fe200078e02ff */
[----:B------:R-:W-:Y:S01]  /*2dc0*/  SHF.R.U32.HI R13, RZ, 0x7, R0 ;  /* 0x00000007ff0d7819 */ /* 0x000fe20000011600 */
[----:B------:R-:W-:Y:S01]  /*2dd0*/  UIADD3 UR5, UR9, UR5, URZ ;  /* 0x0000000509057290 */ /* 0x000fe2000fffe03f */
[----:B-1----:R-:W-:Y:S01]  /*2de0*/  LOP3.LUT R12, R0, 0x60, RZ, 0xc0, !PT ;  /* 0x00000060000c7812 */ /* 0x002fe200078ec0ff */
[----:B------:R-:W-:Y:S01]  /*2df0*/  IMAD R10, R11, 0xc0, RZ ;  /* 0x000000c00b0a7824 */ /* 0x000fe200078e02ff */
[----:B0-----:R-:W-:Y:S01]  /*2e00*/  LOP3.LUT R9, R8, 0x7, RZ, 0xc0, !PT ;  /* 0x0000000708097812 */ /* 0x001fe200078ec0ff */
[----:B------:R-:W-:Y:S01]  /*2e10*/  UISETP.GT.U32.AND UP0, UPT, UR5, 0xe, UPT ;  /* 0x0000000e0500788c */ /* 0x000fe2000bf04070 */
[----:B------:R-:W-:Y:S01]  /*2e20*/  LOP3.LUT R8, R13, 0x1, RZ, 0xc0, !PT ;  /* 0x000000010d087812 */ /* 0x000fe200078ec0ff */
[----:B------:R-:W-:Y:S01]  /*2e30*/  IMAD.SHL.U32 R26, R0, 0x2, RZ ;  /* 0x00000002001a7824 */ /* 0x000fe200078e00ff */
[----:B------:R-:W-:Y:S01]  /*2e40*/  SHF.R.U32.HI R12, RZ, 0x1, R12 ;  /* 0x00000001ff0c7819 */ /* 0x000fe2000001160c */
[----:B------:R-:W-:Y:S01]  /*2e50*/  ULDC UR12, c[0x0][0x284] ;  /* 0x0000a100000c7ab9 */ /* 0x000fe20000000800 */
[----:B------:R-:W-:Y:S01]  /*2e60*/  UISETP.LT.U32.AND UP0, UPT, UR9, 0xf, UP0 ;  /* 0x0000000f0900788c */ /* 0x000fe20008701070 */
[----:B------:R-:W-:Y:S01]  /*2e70*/  IMAD.SHL.U32 R24, R8, 0x40, RZ ;  /* 0x0000004008187824 */ /* 0x000fe200078e00ff */
[----:B------:R-:W-:Y:S01]  /*2e80*/  IADD3 R13, RZ, -R12, -R9 ;  /* 0x8000000cff0d7210 */ /* 0x000fe20007ffe809 */
[----:B------:R-:W-:Y:S01]  /*2e90*/  UISETP.GE.U32.AND UP1, UPT, UR9, 0xf, UPT ;  /* 0x0000000f0900788c */ /* 0x000fe2000bf26070 */
[----:B------:R-:W-:Y:S01]  /*2ea0*/  SHF.R.S32.HI R29, RZ, 0x1f, R101 ;  /* 0x0000001fff1d7819 */ /* 0x000fe20000011465 */
[----:B------:R-:W-:Y:S01]  /*2eb0*/  ULDC.64 UR10, c[0x0][0x5d0] ;  /* 0x00017400000a7ab9 */ /* 0x000fe20000000a00 */
[----:B------:R-:W-:Y:S01]  /*2ec0*/  LOP3.LUT R9, R24, 0x40, R9, 0xe2, !PT ;  /* 0x0000004018097812 */ /* 0x000fe200078ee209 */
[----:B------:R-:W-:Y:S01]  /*2ed0*/  IMAD R13, R8, -0x40, R13 ;  /* 0xffffffc0080d7824 */ /* 0x000fe200078e020d */
[----:B------:R-:W-:Y:S01]  /*2ee0*/  LOP3.LUT R8, R0, 0x3, RZ, 0xc0, !PT ;  /* 0x0000000300087812 */ /* 0x000fe200078ec0ff */
[----:B------:R-:W-:Y:S01]  /*2ef0*/  UIMAD.WIDE.U32 UR6, UR5, -0x77777777, URZ ;  /* 0x88888889050678a5 */ /* 0x000fe2000f8e003f */
[C---:B------:R-:W-:Y:S01]  /*2f00*/  LOP3.LUT R26, R33.reuse, 0x6, R26, 0xf8, !PT ;  /* 0x00000006211a7812 */ /* 0x040fe200078ef81a */
[----:B------:R-:W-:Y:S01]  /*2f10*/  USEL UR8, URZ, 0x1, !UP0 ;  /* 0x000000013f087887 */ /* 0x000fe2000c000000 */
[----:B----4-:R-:W-:Y:S01]  /*2f20*/  ISETP.GE.AND P0, PT, R33, R14, PT ;  /* 0x0000000e2100720c */ /* 0x010fe20003f06270 */
[----:B------:R-:W-:Y:S01]  /*2f30*/  USHF.R.U32.HI UR6, URZ, 0x3, UR7 ;  /* 0x000000033f067899 */ /* 0x000fe20008011607 */
[----:B------:R-:W-:Y:S01]  /*2f40*/  LOP3.LUT R24, R9, R12, RZ, 0xfc, !PT ;  /* 0x0000000c09187212 */ /* 0x000fe200078efcff */
[----:B------:R-:W-:Y:S01]  /*2f50*/  IMAD R12, R8, -0x2, R14 ;  /* 0xfffffffe080c7824 */ /* 0x000fe200078e020e */
[C---:B------:R-:W-:Y:S01]  /*2f60*/  ISETP.GE.OR P0, PT, R10.reuse, UR12, P0 ;  /* 0x0000000c0a007c0c */ /* 0x040fe20008706670 */
[----:B------:R-:W-:Y:S01]  /*2f70*/  IMAD R8, R29, UR10, RZ ;  /* 0x0000000a1d087c24 */ /* 0x000fe2000f8e02ff */
[----:B------:R-:W-:Y:S01]  /*2f80*/  SHF.R.S32.HI R27, RZ, 0x1f, R26 ;  /* 0x0000001fff1b7819 */ /* 0x000fe2000001141a */
[----:B------:R-:W-:Y:S01]  /*2f90*/  ULOP3.LUT UR4, UR4, UR8, URZ, 0x3c, !UPT ;  /* 0x0000000804047292 */ /* 0x000fe2000f8e3c3f */
[----:B------:R-:W-:Y:S01]  /*2fa0*/  IMAD.MOV.U32 R25, RZ, RZ, RZ ;  /* 0x000000ffff197224 */ /* 0x000fe200078e00ff */
[----:B------:R-:W-:Y:S01]  /*2fb0*/  UIMAD UR5, UR6, -0xf, UR5 ;  /* 0xfffffff1060578a4 */ /* 0x000fe2000f8e0205 */
[C---:B------:R-:W-:Y:S01]  /*2fc0*/  IMAD R15, R101.reuse, UR11, R8 ;  /* 0x0000000b650f7c24 */ /* 0x040fe2000f8e0208 */
[----:B------:R-:W-:Y:S01]  /*2fd0*/  IADD3 R38, -R10, UR12, R13 ;  /* 0x0000000c0a267c10 */ /* 0x000fe2000fffe10d */
[----:B------:R-:W-:Y:S01]  /*2fe0*/  IMAD.WIDE.U32 R8, R101, UR10, R26 ;  /* 0x0000000a65087c25 */ /* 0x000fe2000f8e001a */
[----:B------:R-:W-:-:S03]  /*2ff0*/  @UP1 ULOP3.LUT UR4, UR4, 0x1, UR6, 0x78, !UPT ;  /* 0x0000000104041892 */ /* 0x000fc6000f8e7806 */
[----:B------:R-:W-:Y:S02]  /*3000*/  IMAD.IADD R9, R9, 0x1, R15 ;  /* 0x0000000109097824 */ /* 0x000fe400078e020f */
[----:B------:R-:W-:-:S04]  /*3010*/  IMAD.WIDE R24, R11, 0xc0, R24 ;  /* 0x000000c00b187825 */ /* 0x000fc800078e0218 */
[----:B------:R-:W-:Y:S02]  /*3020*/  IMAD.IADD R33, R12, 0x1, -R33 ;  /* 0x000000010c217824 */ /* 0x000fe400078e0a21 */
[----:B------:R-:W-:Y:S01]  /*3030*/  IMAD.MOV.U32 R32, RZ, RZ, -0x1 ;  /* 0xffffffffff207424 */ /* 0x000fe200078e00ff */
[----:B------:R-:W-:Y:S06]  /*3040*/  @P0 BRA `(.L_x_32) ;  /* 0x0000003400c40947 */ /* 0x000fec0003800000 */
[----:B------:R-:W0:Y:S01]  /*3050*/  LDC.64 R30, c[0x0][0x5c8] ;  /* 0x00017200ff1e7b82 */ /* 0x000e220000000a00 */
[----:B------:R-:W-:Y:S01]  /*3060*/  ULDC.64 UR6, c[0x0][0x5c0] ;  /* 0x0001700000067ab9 */ /* 0x000fe20000000a00 */
[----:B------:R-:W-:Y:S01]  /*3070*/  BSSY B0, `(.L_x_32) ;  /* 0x000036e000007945 */ /* 0x000fe20003800000 */
[-C--:B0-----:R-:W-:Y:S01]  /*3080*/  IMAD R10, R25, R30.reuse, RZ ;  /* 0x0000001e190a7224 */ /* 0x081fe200078e02ff */
[----:B------:R-:W-:Y:S01]  /*3090*/  SHF.L.U64.HI R28, R30, 0x3, R31 ;  /* 0x000000031e1c7819 */ /* 0x000fe2000001021f */
[----:B------:R-:W-:-:S04]  /*30a0*/  IMAD.WIDE.U32 R8, R24, R30, R8 ;  /* 0x0000001e18087225 */ /* 0x000fc800078e0008 */
[----:B------:R-:W-:Y:S01]  /*30b0*/  IMAD R15, R24, R31, R10 ;  /* 0x0000001f180f7224 */ /* 0x000fe200078e020a */
[----:B------:R-:W-:Y:S01]  /*30c0*/  IADD3 R14, P3, R8, UR6, RZ ;  /* 0x00000006080e7c10 */ /* 0x000fe2000ff7e0ff */
[C---:B------:R-:W-:Y:S01]  /*30d0*/  IMAD.SHL.U32 R13, R30.reuse, 0x8, RZ ;  /* 0x000000081e0d7824 */ /* 0x040fe200078e00ff */
[----:B------:R-:W-:Y:S01]  /*30e0*/  LEA R11, P2, R30, R8, 0x7 ;  /* 0x000000081e0b7211 */ /* 0x000fe200078438ff */
[----:B------:R-:W-:-:S03]  /*30f0*/  IMAD.IADD R35, R9, 0x1, R15 ;  /* 0x0000000109237824 */ /* 0x000fc600078e020f */
[----:B------:R-:W-:Y:S02]  /*3100*/  IADD3 R12, P1, P0, R8, UR6, R13 ;  /* 0x00000006080c7c10 */ /* 0x000fe4000f83e00d */
[----:B------:R-:W-:Y:S02]  /*3110*/  IADD3.X R15, R35, UR7, RZ, P3, !PT ;  /* 0x00000007230f7c10 */ /* 0x000fe40009ffe4ff */
[----:B---3-5:R-:W-:Y:S02]  /*3120*/  FSETP.NEU.AND P3, PT, R6, RZ, PT ;  /* 0x000000ff0600720b */ /* 0x028fe40003f6d000 */
[----:B------:R-:W-:Y:S02]  /*3130*/  LEA.HI.X R9, R30, R35, R31, 0x7, P2 ;  /* 0x000000231e097211 */ /* 0x000fe400010f3c1f */
[C---:B------:R-:W-:Y:S02]  /*3140*/  IADD3 R10, P2, R11.reuse, UR6, RZ ;  /* 0x000000060b0a7c10 */ /* 0x040fe4000ff5e0ff */
[----:B------:R-:W-:-:S02]  /*3150*/  IADD3 R8, P5, P6, R11, UR6, R13 ;  /* 0x000000060b087c10 */ /* 0x000fc4000febe00d */
[----:B------:R-:W-:Y:S02]  /*3160*/  IADD3.X R11, R9, UR7, RZ, P2, !PT ;  /* 0x00000007090b7c10 */ /* 0x000fe400097fe4ff */
[--C-:B------:R-:W-:Y:S02]  /*3170*/  IADD3.X R13, R35, UR7, R28.reuse, P1, P0 ;  /* 0x00000007230d7c10 */ /* 0x100fe40008fe041c */
[----:B------:R-:W-:Y:S01]  /*3180*/  IADD3.X R9, R9, UR7, R28, P5, P6 ;  /* 0x0000000709097c10 */ /* 0x000fe2000afec41c */
[----:B------:R-:W-:Y:S06]  /*3190*/  @!P3 BRA `(.L_x_33) ;  /* 0x00000028005cb947 */ /* 0x000fec0003800000 */
[----:B------:R-:W-:Y:S01]  /*31a0*/  ULDC.64 UR6, c[0x0][0x5b8] ;  /* 0x00016e0000067ab9 */ /* 0x000fe20000000a00 */
[----:B------:R-:W-:Y:S01]  /*31b0*/  ISETP.GE.AND P3, PT, R38, 0x1, PT ;  /* 0x000000012600780c */ /* 0x000fe20003f66270 */
[----:B------:R-:W-:Y:S01]  /*31c0*/  IMAD R30, R29, UR6, RZ ;  /* 0x000000061d1e7c24 */ /* 0x000fe2000f8e02ff */
[----:B------:R-:W-:Y:S01]  /*31d0*/  ULDC.64 UR10, c[0x0][0x5a8] ;  /* 0x00016a00000a7ab9 */ /* 0x000fe20000000a00 */
[----:B------:R-:W-:Y:S01]  /*31e0*/  IMAD.WIDE.U32 R28, R101, UR6, R26 ;  /* 0x00000006651c7c25 */ /* 0x000fe2000f8e001a */
[----:B------:R-:W-:Y:S01]  /*31f0*/  ISETP.LT.OR P1, PT, R33, 0x1, !P3 ;  /* 0x000000012100780c */ /* 0x000fe20005f21670 */
[----:B------:R-:W-:Y:S02]  /*3200*/  BSSY B1, `(.L_x_34) ;  /* 0x000000c000017945 */ /* 0x000fe40003800000 */
[--C-:B------:R-:W-:Y:S01]  /*3210*/  IMAD R101, R101, UR7, R30.reuse ;  /* 0x0000000765657c24 */ /* 0x100fe2000f8e021e */
[----:B------:R-:W-:Y:S01]  /*3220*/  ULDC.64 UR6, c[0x0][0x5b0] ;  /* 0x00016c0000067ab9 */ /* 0x000fe20000000a00 */
[----:B------:R-:W-:Y:S01]  /*3230*/  PRMT R30, RZ, 0x7610, R30 ;  /* 0x00007610ff1e7816 */ /* 0x000fe2000000001e */
[----:B------:R-:W-:-:S02]  /*3240*/  IMAD R31, R25, UR6, RZ ;  /* 0x00000006191f7c24 */ /* 0x000fc4000f8e02ff */
[----:B------:R-:W-:Y:S02]  /*3250*/  IMAD.IADD R29, R29, 0x1, R101 ;  /* 0x000000011d1d7824 */ /* 0x000fe400078e0265 */
[C---:B------:R-:W-:Y:S02]  /*3260*/  IMAD R31, R24.reuse, UR7, R31 ;  /* 0x00000007181f7c24 */ /* 0x040fe4000f8e021f */
[----:B------:R-:W-:-:S03]  /*3270*/  IMAD.WIDE.U32 R26, R24, UR6, R28 ;  /* 0x00000006181a7c25 */ /* 0x000fc6000f8e001c */
[----:B------:R-:W-:-:S04]  /*3280*/  IADD3 R26, P0, R26, UR10, RZ ;  /* 0x0000000a1a1a7c10 */ /* 0x000fc8000ff1e0ff */
[----:B------:R-:W-:Y:S01]  /*3290*/  IADD3.X R27, R27, UR11, R31, P0, !PT ;  /* 0x0000000b1b1b7c10 */ /* 0x000fe200087fe41f */
[----:B------:R-:W-:Y:S08]  /*32a0*/  @P1 BRA `(.L_x_35) ;  /* 0x0000000000041947 */ /* 0x000ff00003800000 */
[----:B------:R0:W5:Y:S02]  /*32b0*/  LDG.E.U8 R30, desc[UR28][R26.64] ;  /* 0x0000001c1a1e7981 */ /* 0x000164000c1e1100 */
.L_x_35:
[----:B------:R-:W-:Y:S05]  /*32c0*/  BSYNC B1 ;  /* 0x0000000000017941 */ /* 0x000fea0003800000 */
.L_x_34:
[----:B-----5:R-:W-:Y:S01]  /*32d0*/  LOP3.LUT R30, R30, 0xff, RZ, 0xc0, !PT ;  /* 0x000000ff1e1e7812 */ /* 0x020fe200078ec0ff */
[----:B------:R-:W-:Y:S01]  /*32e0*/  BSSY B1, `(.L_x_36) ;  /* 0x000000b000017945 */ /* 0x000fe20003800000 */
[----:B------:R-:W-:Y:S02]  /*32f0*/  ISETP.LT.OR P0, PT, R33, 0x2, !P3 ;  /* 0x000000022100780c */ /* 0x000fe40005f01670 */
[----:B------:R-:W-:-:S05]  /*3300*/  F2FP.F16.E4M3.UNPACK_B R30, R30 ;  /* 0x0000001eff1e723e */ /* 0x000fca00020006ff */
[----:B------:R-:W-:-:S05]  /*3310*/  HADD2.F32 R31, -RZ, R30.H0_H0 ;  /* 0x2000001eff1f7230 */ /* 0x000fca0000004100 */
[----:B------:R-:W-:-:S04]  /*3320*/  FMUL R30, R31, R6 ;  /* 0x000000061f1e7220 */ /* 0x000fc80000400000 */
[----:B--2---:R-:W-:-:S05]  /*3330*/  FFMA R30, R111, R5, R30 ;  /* 0x000000056f1e7223 */ /* 0x004fca000000001e */
[----:B------:R-:W-:Y:S02]  /*3340*/  F2FP.SATFINITE.E4M3.F32.PACK_AB_MERGE_C R31, RZ, R30, RZ ;  /* 0x0000001eff1f723e */ /* 0x000fe400048070ff */
[----:B------:R-:W-:-:S03]  /*3350*/  PRMT R30, RZ, 0x7610, R30 ;  /* 0x00007610ff1e7816 */ /* 0x000fc6000000001e */
[----:B------:R1:W-:Y:S01]  /*3360*/  @!P1 STG.E.U8 desc[UR28][R14.64], R31 ;  /* 0x0000001f0e009986 */ /* 0x0003e2000c10111c */
[----:B------:R-:W-:Y:S05]  /*3370*/  @P0 BRA `(.L_x_37) ;  /* 0x0000000000040947 */ /* 0x000fea0003800000 */
[----:B------:R2:W5:Y:S02]  /*3380*/  LDG.E.U8 R30, desc[UR28][R26.64+0x1] ;  /* 0x0000011c1a1e7981 */ /* 0x000564000c1e1100 */
.L_x_37:
[----:B------:R-:W-:Y:S05]  /*3390*/  BSYNC B1 ;  /* 0x0000000000017941 */ /* 0x000fea0003800000 */
.L_x_36:
[----:B-----5:R-:W-:Y:S01]  /*33a0*/  LOP3.LUT R30, R30, 0xff, RZ, 0xc0, !PT ;  /* 0x000000ff1e1e7812 */ /* 0x020fe200078ec0ff */
[----:B------:R-:W-:Y:S01]  /*33b0*/  BSSY B1, `(.L_x_38) ;  /* 0x0000013000017945 */ /* 0x000fe20003800000 */
[----:B------:R-:W-:Y:S02]  /*33c0*/  IADD3 R37, P1, R24, 0x8, RZ ;  /* 0x0000000818257810 */ /* 0x000fe40007f3e0ff */
[----:B------:R-:W-:Y:S02]  /*33d0*/  F2FP.F16.E4M3.UNPACK_B R30, R30 ;  /* 0x0000001eff1e723e */ /* 0x000fe400020006ff */
[----:B------:R-:W-:-:S03]  /*33e0*/  ISETP.GE.AND P2, PT, R38, 0x9, PT ;  /* 0x000000092600780c */ /* 0x000fc60003f46270 */
[----:B-1----:R-:W-:Y:S01]  /*33f0*/  HADD2.F32 R31, -RZ, R30.H0_H0 ;  /* 0x2000001eff1f7230 */ /* 0x002fe20000004100 */
[----:B------:R-:W-:Y:S01]  /*3400*/  ISETP.LT.OR P5, PT, R33, 0x1, !P2 ;  /* 0x000000012100780c */ /* 0x000fe200057a1670 */
[----:B------:R-:W-:-:S03]  /*3410*/  IMAD.X R30, RZ, RZ, R25, P1 ;  /* 0x000000ffff1e7224 */ /* 0x000fc600008e0619 */
[----:B------:R-:W-:Y:S01]  /*3420*/  FMUL R35, R31, R6 ;  /* 0x000000061f237220 */ /* 0x000fe20000400000 */
[----:B------:R-:W-:Y:S02]  /*3430*/  IMAD R34, R30, UR6, RZ ;  /* 0x000000061e227c24 */ /* 0x000fe4000f8e02ff */
[----:B------:R-:W-:-:S04]  /*3440*/  IMAD.WIDE.U32 R30, R37, UR6, R28 ;  /* 0x00000006251e7c25 */ /* 0x000fc8000f8e001c */
[----:B------:R-:W-:Y:S01]  /*3450*/  FFMA R35, R110, R5, R35 ;  /* 0x000000056e237223 */ /* 0x000fe20000000023 */
[----:B------:R-:W-:Y:S01]  /*3460*/  IMAD R37, R37, UR7, R34 ;  /* 0x0000000725257c24 */ /* 0x000fe2000f8e0222 */
[----:B------:R-:W-:-:S03]  /*3470*/  IADD3 R30, P1, R30, UR10, RZ ;  /* 0x0000000a1e1e7c10 */ /* 0x000fc6000ff3e0ff */
[----:B------:R-:W-:Y:S02]  /*3480*/  F2FP.SATFINITE.E4M3.F32.PACK_AB_MERGE_C R35, RZ, R35, RZ ;  /* 0x00000023ff23723e */ /* 0x000fe400048070ff */
[----:B------:R-:W-:Y:S02]  /*3490*/  IADD3.X R31, R31, UR11, R37, P1, !PT ;  /* 0x0000000b1f1f7c10 */ /* 0x000fe40008ffe425 */
[----:B------:R-:W-:Y:S01]  /*34a0*/  PRMT R34, RZ, 0x7610, R34 ;  /* 0x00007610ff227816 */ /* 0x000fe20000000022 */
[----:B------:R1:W-:Y:S01]  /*34b0*/  @!P0 STG.E.U8 desc[UR28][R14.64+0x1], R35 ;  /* 0x000001230e008986 */ /* 0x0003e2000c10111c */
[----:B------:R-:W-:Y:S05]  /*34c0*/  @P5 BRA `(.L_x_39) ;  /* 0x0000000000045947 */ /* 0x000fea0003800000 */
[----:B------:R3:W5:Y:S02]  /*34d0*/  LDG.E.U8 R34, desc[UR28][R30.64] ;  /* 0x0000001c1e227981 */ /* 0x000764000c1e1100 */
.L_x_39:
[----:B------:R-:W-:Y:S05]  /*34e0*/  BSYNC B1 ;  /* 0x0000000000017941 */ /* 0x000fea0003800000 */
.L_x_38:
[----:B-----5:R-:W-:Y:S01]  /*34f0*/  LOP3.LUT R34, R34, 0xff, RZ, 0xc0, !PT ;  /* 0x000000ff22227812 */ /* 0x020fe200078ec0ff */
[----:B------:R-:W-:Y:S01]  /*3500*/  BSSY B1, `(.L_x_40) ;  /* 0x000000b000017945 */ /* 0x000fe20003800000 */
[----:B------:R-:W-:Y:S02]  /*3510*/  ISETP.LT.OR P0, PT, R33, 0x2, !P2 ;  /* 0x000000022100780c */ /* 0x000fe40005701670 */
[----:B------:R-:W-:-:S05]  /*3520*/  F2FP.F16.E4M3.UNPACK_B R34, R34 ;  /* 0x00000022ff22723e */ /* 0x000fca00020006ff */
[----:B-1----:R-:W-:-:S05]  /*3530*/  HADD2.F32 R35, -RZ, R34.H0_H0 ;  /* 0x20000022ff237230 */ /* 0x002fca0000004100 */
[----:B------:R-:W-:-:S04]  /*3540*/  FMUL R34, R35, R6 ;  /* 0x0000000623227220 */ /* 0x000fc80000400000 */
[----:B------:R-:W-:-:S05]  /*3550*/  FFMA R34, R109, R5, R34 ;  /* 0x000000056d227223 */ /* 0x000fca0000000022 */
[----:B------:R-:W-:Y:S02]  /*3560*/  F2FP.SATFINITE.E4M3.F32.PACK_AB_MERGE_C R35, RZ, R34, RZ ;  /* 0x00000022ff23723e */ /* 0x000fe400048070ff */
[----:B------:R-:W-:-:S03]  /*3570*/  PRMT R34, RZ, 0x7610, R34 ;  /* 0x00007610ff227816 */ /* 0x000fc60000000022 */
[----:B------:R1:W-:Y:S01]  /*3580*/  @!P5 STG.E.U8 desc[UR28][R12.64], R35 ;  /* 0x000000230c00d986 */ /* 0x0003e2000c10111c */
[----:B------:R-:W-:Y:S05]  /*3590*/  @P0 BRA `(.L_x_41) ;  /* 0x0000000000040947 */ /* 0x000fea0003800000 */
[----:B------:R4:W5:Y:S02]  /*35a0*/  LDG.E.U8 R34, desc[UR28][R30.64+0x1] ;  /* 0x0000011c1e227981 */ /* 0x000964000c1e1100 */
.L_x_41:
[----:B------:R-:W-:Y:S05]  /*35b0*/  BSYNC B1 ;  /* 0x0000000000017941 */ /* 0x000fea0003800000 */
.L_x_40:
[----:B-----5:R-:W-:Y:S01]  /*35c0*/  LOP3.LUT R34, R34, 0xff, RZ, 0xc0, !PT ;  /* 0x000000ff22227812 */ /* 0x020fe200078ec0ff */
[----:B------:R-:W-:Y:S01]  /*35d0*/  BSSY B1, `(.L_x_42) ;  /* 0x000000b000017945 */ /* 0x000fe20003800000 */
[----:B------:R-:W-:Y:S02]  /*35e0*/  ISETP.LT.OR P1, PT, R33, 0x9, !P3 ;  /* 0x000000092100780c */ /* 0x000fe40005f21670 */
[----:B------:R-:W-:-:S05]  /*35f0*/  F2FP.F16.E4M3.UNPACK_B R34, R34 ;  /* 0x00000022ff22723e */ /* 0x000fca00020006ff */
[----:B-1----:R-:W-:Y:S01]  /*3600*/  HADD2.F32 R35, -RZ, R34.H0_H0 ;  /* 0x20000022ff237230 */ /* 0x002fe20000004100 */
[----:B------:R-:W-:-:S04]  /*3610*/  PRMT R34, RZ, 0x7610, R34 ;  /* 0x00007610ff227816 */ /* 0x000fc80000000022 */
[----:B------:R-:W-:-:S04]  /*3620*/  FMUL R35, R35, R6 ;  /* 0x0000000623237220 */ /* 0x000fc80000400000 */
[----:B------:R-:W-:-:S05]  /*3630*/  FFMA R35, R108, R5, R35 ;  /* 0x000000056c237223 */ /* 0x000fca0000000023 */
[----:B------:R-:W-:-:S05]  /*3640*/  F2FP.SATFINITE.E4M3.F32.PACK_AB_MERGE_C R35, RZ, R35, RZ ;  /* 0x00000023ff23723e */ /* 0x000fca00048070ff */
[----:B------:R1:W-:Y:S01]  /*3650*/  @!P0 STG.E.U8 desc[UR28][R12.64+0x1], R35 ;  /* 0x000001230c008986 */ /* 0x0003e2000c10111c */
[----:B------:R-:W-:Y:S05]  /*3660*/  @P1 BRA `(.L_x_43) ;  /* 0x0000000000041947 */ /* 0x000fea0003800000 */
[----:B------:R0:W5:Y:S02]  /*3670*/  LDG.E.U8 R34, desc[UR28][R26.64+0x8] ;  /* 0x0000081c1a227981 */ /* 0x000164000c1e1100 */
.L_x_43:
[----:B------:R-:W-:Y:S05]  /*3680*/  BSYNC B1 ;  /* 0x0000000000017941 */ /* 0x000fea0003800000 */
.L_x_42:
        /* <DEDUP_REMOVED lines=12> */
.L_x_45:
[----:B------:R-:W-:Y:S05]  /*3750*/  BSYNC B1 ;  /* 0x0000000000017941 */ /* 0x000fea0003800000 */
.L_x_44:
        /* <DEDUP_REMOVED lines=12> */
.L_x_47:
[----:B------:R-:W-:Y:S05]  /*3820*/  BSYNC B1 ;  /* 0x0000000000017941 */ /* 0x000fea0003800000 */
.L_x_46:
        /* <DEDUP_REMOVED lines=12> */
.L_x_49:
[----:B------:R-:W-:Y:S05]  /*38f0*/  BSYNC B1 ;  /* 0x0000000000017941 */ /* 0x000fea0003800000 */
.L_x_48:
[----:B-----5:R-:W-:Y:S01]  /*3900*/  LOP3.LUT R34, R34, 0xff, RZ, 0xc0, !PT ;  /* 0x000000ff22227812 */ /* 0x020fe200078ec0ff */
[----:B------:R-:W-:Y:S01]  /*3910*/  BSSY B1, `(.L_x_50) ;  /* 0x0000013000017945 */ /* 0x000fe20003800000 */
[----:B------:R-:W-:Y:S02]  /*3920*/  IADD3 R39, P0, R24, 0x80, RZ ;  /* 0x0000008018277810 */ /* 0x000fe40007f1e0ff */
[----:B------:R-:W-:Y:S02]  /*3930*/  F2FP.F16.E4M3.UNPACK_B R34, R34 ;  /* 0x00000022ff22723e */ /* 0x000fe400020006ff */
[----:B------:R-:W-:-:S03]  /*3940*/  ISETP.GE.AND P1, PT, R38, 0x81, PT ;  /* 0x000000812600780c */ /* 0x000fc60003f26270 */
[----:B-1----:R-:W-:Y:S02]  /*3950*/  HADD2.F32 R35, -RZ, R34.H0_H0 ;  /* 0x20000022ff237230 */ /* 0x002fe40000004100 */
[----:B------:R-:W-:Y:S01]  /*3960*/  IMAD.X R34, RZ, RZ, R25, P0 ;  /* 0x000000ffff227224 */ /* 0x000fe200000e0619 */
[----:B------:R-:W-:Y:S02]  /*3970*/  ISETP.LT.OR P0, PT, R33, 0x1, !P1 ;  /* 0x000000012100780c */ /* 0x000fe40004f01670 */
        /* <DEDUP_REMOVED lines=12> */
.L_x_51:
[----:B------:R-:W-:Y:S05]  /*3a40*/  BSYNC B1 ;  /* 0x0000000000017941 */ /* 0x000fea0003800000 */
.L_x_50:
        /* <DEDUP_REMOVED lines=12> */
.L_x_53:
[----:B------:R-:W-:Y:S05]  /*3b10*/  BSYNC B1 ;  /* 0x0000000000017941 */ /* 0x000fea0003800000 */
.L_x_52:
[----:B-----5:R-:W-:Y:S01]  /*3b20*/  LOP3.LUT R36, R36, 0xff, RZ, 0xc0, !PT ;  /* 0x000000ff24247812 */ /* 0x020fe200078ec0ff */
[----:B------:R-:W-:Y:S01]  /*3b30*/  BSSY B1, `(.L_x_54) ;  /* 0x0000013000017945 */ /* 0x000fe20003800000 */
[----:B------:R-:W-:Y:S02]  /*3b40*/  IADD3 R39, P0, R24, 0x88, RZ ;  /* 0x0000008818277810 */ /* 0x000fe40007f1e0ff */
[----:B------:R-:W-:-:S03]  /*3b50*/  F2FP.F16.E4M3.UNPACK_B R36, R36 ;  /* 0x00000024ff24723e */ /* 0x000fc600020006ff */
[----:B------:R-:W-:Y:S01]  /*3b60*/  IMAD.X R24, RZ, RZ, R25, P0 ;  /* 0x000000ffff187224 */ /* 0x000fe200000e0619 */
[----:B------:R-:W-:Y:S01]  /*3b70*/  ISETP.GE.AND P0, PT, R38, 0x89, PT ;  /* 0x000000892600780c */ /* 0x000fe20003f06270 */
[----:B-1----:R-:W-:Y:S02]  /*3b80*/  HADD2.F32 R37, -RZ, R36.H0_H0 ;  /* 0x20000024ff257230 */ /* 0x002fe40000004100 */
[----:B------:R-:W-:Y:S02]  /*3b90*/  IMAD R24, R24, UR6, RZ ;  /* 0x0000000618187c24 */ /* 0x000fe4000f8e02ff */
[----:B------:R-:W-:-:S04]  /*3ba0*/  IMAD.WIDE.U32 R28, R39, UR6, R28 ;  /* 0x00000006271c7c25 */ /* 0x000fc8000f8e001c */
[----:B------:R-:W-:Y:S01]  /*3bb0*/  FMUL R37, R37, R6 ;  /* 0x0000000625257220 */ /* 0x000fe20000400000 */
[----:B------:R-:W-:-:S03]  /*3bc0*/  IMAD R39, R39, UR7, R24 ;  /* 0x0000000727277c24 */ /* 0x000fc6000f8e0218 */
[----:B------:R-:W-:Y:S01]  /*3bd0*/  FFMA R37, R102, R5, R37 ;  /* 0x0000000566257223 */ /* 0x000fe20000000025 */
[----:B------:R-:W-:Y:S02]  /*3be0*/  IADD3 R24, P6, R28, UR10, RZ ;  /* 0x0000000a1c187c10 */ /* 0x000fe4000ffde0ff */
[----:B------:R-:W-:Y:S02]  /*3bf0*/  PRMT R28, RZ, 0x7610, R28 ;  /* 0x00007610ff1c7816 */ /* 0x000fe4000000001c */
[----:B------:R-:W-:Y:S02]  /*3c00*/  F2FP.SATFINITE.E4M3.F32.PACK_AB_MERGE_C R37, RZ, R37, RZ ;  /* 0x00000025ff25723e */ /* 0x000fe400048070ff */
[----:B------:R-:W-:-:S03]  /*3c10*/  IADD3.X R25, R29, UR11, R39, P6, !PT ;  /* 0x0000000b1d197c10 */ /* 0x000fc6000b7fe427 */
[----:B------:R1:W-:Y:S01]  /*3c20*/  @!P5 STG.E.U8 desc[UR28][R10.64+0x1], R37 ;  /* 0x000001250a00d986 */ /* 0x0003e2000c10111c */
[----:B------:R-:W-:-:S13]  /*3c30*/  ISETP.LT.OR P5, PT, R33, 0x1, !P0 ;  /* 0x000000012100780c */ /* 0x000fda00047a1670 */
[----:B-1----:R-:W-:Y:S05]  /*3c40*/  @P5 BRA `(.L_x_55) ;  /* 0x0000000000045947 */ /* 0x002fea0003800000 */
[----:B------:R1:W5:Y:S02]  /*3c50*/  LDG.E.U8 R28, desc[UR28][R24.64] ;  /* 0x0000001c181c7981 */ /* 0x000364000c1e1100 */
.L_x_55:
[----:B------:R-:W-:Y:S05]  /*3c60*/  BSYNC B1 ;  /* 0x0000000000017941 */ /* 0x000fea0003800000 */
.L_x_54:
[----:B-----5:R-:W-:Y:S01]  /*3c70*/  LOP3.LUT R28, R28, 0xff, RZ, 0xc0, !PT ;  /* 0x000000ff1c1c7812 */ /* 0x020fe200078ec0ff */
[----:B------:R-:W-:Y:S01]  /*3c80*/  BSSY B1, `(.L_x_56) ;  /* 0x000000b000017945 */ /* 0x000fe20003800000 */
[----:B------:R-:W-:Y:S02]  /*3c90*/  ISETP.LT.OR P6, PT, R33, 0x2, !P0 ;  /* 0x000000022100780c */ /* 0x000fe400047c1670 */
[----:B------:R-:W-:-:S05]  /*3ca0*/  F2FP.F16.E4M3.UNPACK_B R28, R28 ;  /* 0x0000001cff1c723e */ /* 0x000fca00020006ff */
[----:B------:R-:W-:-:S05]  /*3cb0*/  HADD2.F32 R29, -RZ, R28.H0_H0 ;  /* 0x2000001cff1d7230 */ /* 0x000fca0000004100 */
[----:B------:R-:W-:-:S04]  /*3cc0*/  FMUL R28, R29, R6 ;  /* 0x000000061d1c7220 */ /* 0x000fc80000400000 */
[----:B------:R-:W-:-:S05]  /*3cd0*/  FFMA R28, R99, R5, R28 ;  /* 0x00000005631c7223 */ /* 0x000fca000000001c */
[----:B------:R-:W-:Y:S02]  /*3ce0*/  F2FP.SATFINITE.E4M3.F32.PACK_AB_MERGE_C R29, RZ, R28, RZ ;  /* 0x0000001cff1d723e */ /* 0x000fe400048070ff */
[----:B------:R-:W-:-:S03]  /*3cf0*/  PRMT R28, RZ, 0x7610, R28 ;  /* 0x00007610ff1c7816 */ /* 0x000fc6000000001c */
[----:B------:R0:W-:Y:S01]  /*3d00*/  @!P5 STG.E.U8 desc[UR28][R8.64], R29 ;  /* 0x0000001d0800d986 */ /* 0x0001e2000c10111c */
[----:B------:R-:W-:Y:S05]  /*3d10*/  @P6 BRA `(.L_x_57) ;  /* 0x0000000000046947 */ /* 0x000fea0003800000 */
[----:B------:R0:W5:Y:S02]  /*3d20*/  LDG.E.U8 R28, desc[UR28][R24.64+0x1] ;  /* 0x0000011c181c7981 */ /* 0x000164000c1e1100 */
.L_x_57:
[----:B------:R-:W-:Y:S05]  /*3d30*/  BSYNC B1 ;  /* 0x0000000000017941 */ /* 0x000fea0003800000 */
.L_x_56:
[----:B-----5:R-:W-:Y:S01]  /*3d40*/  LOP3.LUT R28, R28, 0xff, RZ, 0xc0, !PT ;  /* 0x000000ff1c1c7812 */ /* 0x020fe200078ec0ff */
[----:B------:R-:W-:Y:S01]  /*3d50*/  BSSY B1, `(.L_x_58) ;  /* 0x000000b000017945 */ /* 0x000fe20003800000 */
[----:B------:R-:W-:Y:S02]  /*3d60*/  ISETP.LT.OR P5, PT, R33, 0x9, !P1 ;  /* 0x000000092100780c */ /* 0x000fe40004fa1670 */
[----:B------:R-:W-:-:S05]  /*3d70*/  F2FP.F16.E4M3.UNPACK_B R28, R28 ;  /* 0x0000001cff1c723e */ /* 0x000fca00020006ff */
[----:B0-----:R-:W-:Y:S01]  /*3d80*/  HADD2.F32 R29, -RZ, R28.H0_H0 ;  /* 0x2000001cff1d7230 */ /* 0x001fe20000004100 */
[----:B------:R-:W-:-:S04]  /*3d90*/  PRMT R28, RZ, 0x7610, R28 ;  /* 0x00007610ff1c7816 */ /* 0x000fc8000000001c */
[----:B------:R-:W-:-:S04]  /*3da0*/  FMUL R29, R29, R6 ;  /* 0x000000061d1d7220 */ /* 0x000fc80000400000 */
[----:B------:R-:W-:-:S05]  /*3db0*/  FFMA R29, R100, R5, R29 ;  /* 0x00000005641d7223 */ /* 0x000fca000000001d */
[----:B------:R-:W-:-:S05]  /*3dc0*/  F2FP.SATFINITE.E4M3.F32.PACK_AB_MERGE_C R29, RZ, R29, RZ ;  /* 0x0000001dff1d723e */ /* 0x000fca00048070ff */
[----:B------:R0:W-:Y:S01]  /*3dd0*/  @!P6 STG.E.U8 desc[UR28][R8.64+0x1], R29 ;  /* 0x0000011d0800e986 */ /* 0x0001e2000c10111c */
[----:B------:R-:W-:Y:S05]  /*3de0*/  @P5 BRA `(.L_x_59) ;  /* 0x0000000000045947 */ /* 0x000fea0003800000 */
[----:B------:R0:W5:Y:S02]  /*3df0*/  LDG.E.U8 R28, desc[UR28][R34.64+0x8] ;  /* 0x0000081c221c7981 */ /* 0x000164000c1e1100 */
.L_x_59:
[----:B------:R-:W-:Y:S05]  /*3e00*/  BSYNC B1 ;  /* 0x0000000000017941 */ /* 0x000fea0003800000 */
.L_x_58:
[----:B-----5:R-:W-:Y:S01]  /*3e10*/  LOP3.LUT R28, R28, 0xff, RZ, 0xc0, !PT ;  /* 0x000000ff1c1c7812 */ /* 0x020fe200078ec0ff */
[----:B------:R-:W-:Y:S01]  /*3e20*/  BSSY B1, `(.L_x_60) ;  /* 0x000000b000017945 */ /* 0x000fe20003800000 */
[----:B------:R-:W-:Y:S02]  /*3e30*/  ISETP.LT.OR P6, PT, R33, 0xa, !P1 ;  /* 0x0000000a2100780c */ /* 0x000fe40004fc1670 */
[----:B------:R-:W-:-:S05]  /*3e40*/  F2FP.F16.E4M3.UNPACK_B R28, R28 ;  /* 0x0000001cff1c723e */ /* 0x000fca00020006ff */
[----:B0-----:R-:W-:-:S05]  /*3e50*/  HADD2.F32 R29, -RZ, R28.H0_H0 ;  /* 0x2000001cff1d7230 */ /* 0x001fca0000004100 */
[----:B------:R-:W-:-:S04]  /*3e60*/  FMUL R28, R29, R6 ;  /* 0x000000061d1c7220 */ /* 0x000fc80000400000 */
[----:B------:R-:W-:-:S05]  /*3e70*/  FFMA R28, R97, R5, R28 ;  /* 0x00000005611c7223 */ /* 0x000fca000000001c */
[----:B------:R-:W-:Y:S02]  /*3e80*/  F2FP.SATFINITE.E4M3.F32.PACK_AB_MERGE_C R29, RZ, R28, RZ ;  /* 0x0000001cff1d723e */ /* 0x000fe400048070ff */
[----:B------:R-:W-:-:S03]  /*3e90*/  PRMT R28, RZ, 0x7610, R28 ;  /* 0x00007610ff1c7816 */ /* 0x000fc6000000001c */
[----:B------:R0:W-:Y:S01]  /*3ea0*/  @!P5 STG.E.U8 desc[UR28][R10.64+0x8], R29 ;  /* 0x0000081d0a00d986 */ /* 0x0001e2000c10111c */
[----:B------:R-:W-:Y:S05]  /*3eb0*/  @P6 BRA `(.L_x_61) ;  /* 0x0000000000046947 */ /* 0x000fea0003800000 */
[----:B------:R0:W5:Y:S02]  /*3ec0*/  LDG.E.U8 R28, desc[UR28][R34.64+0x9] ;  /* 0x0000091c221c7981 */ /* 0x000164000c1e1100 */
.L_x_61:
[----:B------:R-:W-:Y:S05]  /*3ed0*/  BSYNC B1 ;  /* 0x0000000000017941 */ /* 0x000fea0003800000 */
.L_x_60:
        /* <DEDUP_REMOVED lines=12> */
.L_x_63:
[----:B------:R-:W-:Y:S05]  /*3fa0*/  BSYNC B1 ;  /* 0x0000000000017941 */ /* 0x000fea0003800000 */
.L_x_62:
        /* <DEDUP_REMOVED lines=12> */
.L_x_65:
[----:B------:R-:W-:Y:S05]  /*4070*/  BSYNC B1 ;  /* 0x0000000000017941 */ /* 0x000fea0003800000 */
.L_x_64:
        /* <DEDUP_REMOVED lines=12> */
.L_x_67:
[----:B------:R-:W-:Y:S05]  /*4140*/  BSYNC B1 ;  /* 0x0000000000017941 */ /* 0x000fea0003800000 */
.L_x_66:
        /* <DEDUP_REMOVED lines=12> */
.L_x_69:
[----:B------:R-:W-:Y:S05]  /*4210*/  BSYNC B1 ;  /* 0x0000000000017941 */ /* 0x000fea0003800000 */
.L_x_68:
        /* <DEDUP_REMOVED lines=12> */
.L_x_71:
[----:B------:R-:W-:Y:S05]  /*42e0*/  BSYNC B1 ;  /* 0x0000000000017941 */ /* 0x000fea0003800000 */
.L_x_70:
        /* <DEDUP_REMOVED lines=12> */
.L_x_73:
[----:B------:R-:W-:Y:S05]  /*43b0*/  BSYNC B1 ;  /* 0x0000000000017941 */ /* 0x000fea0003800000 */
.L_x_72:
        /* <DEDUP_REMOVED lines=12> */
.L_x_75:
[----:B------:R-:W-:Y:S05]  /*4480*/  BSYNC B1 ;  /* 0x0000000000017941 */ /* 0x000fea0003800000 */
.L_x_74:
        /* <DEDUP_REMOVED lines=12> */
.L_x_77:
[----:B------:R-:W-:Y:S05]  /*4550*/  BSYNC B1 ;  /* 0x0000000000017941 */ /* 0x000fea0003800000 */
.L_x_76:
        /* <DEDUP_REMOVED lines=12> */
.L_x_79:
[----:B------:R-:W-:Y:S05]  /*4620*/  BSYNC B1 ;  /* 0x0000000000017941 */ /* 0x000fea0003800000 */
.L_x_78:
        /* <DEDUP_REMOVED lines=12> */
.L_x_81:
[----:B------:R-:W-:Y:S05]  /*46f0*/  BSYNC B1 ;  /* 0x0000000000017941 */ /* 0x000fea0003800000 */
.L_x_80:
        /* <DEDUP_REMOVED lines=12> */
.L_x_83:
[----:B------:R-:W-:Y:S05]  /*47c0*/  BSYNC B1 ;  /* 0x0000000000017941 */ /* 0x000fea0003800000 */
.L_x_82:
        /* <DEDUP_REMOVED lines=12> */
.L_x_85:
[----:B------:R-:W-:Y:S05]  /*4890*/  BSYNC B1 ;  /* 0x0000000000017941 */ /* 0x000fea0003800000 */
.L_x_84:
        /* <DEDUP_REMOVED lines=12> */
.L_x_87:
[----:B------:R-:W-:Y:S05]  /*4960*/  BSYNC B1 ;  /* 0x0000000000017941 */ /* 0x000fea0003800000 */
.L_x_86:
        /* <DEDUP_REMOVED lines=12> */
.L_x_89:
[----:B------:R-:W-:Y:S05]  /*4a30*/  BSYNC B1 ;  /* 0x0000000000017941 */ /* 0x000fea0003800000 */
.L_x_88:
        /* <DEDUP_REMOVED lines=12> */
.L_x_91:
[----:B------:R-:W-:Y:S05]  /*4b00*/  BSYNC B1 ;  /* 0x0000000000017941 */ /* 0x000fea0003800000 */
.L_x_90:
        /* <DEDUP_REMOVED lines=12> */
.L_x_93:
[----:B------:R-:W-:Y:S05]  /*4bd0*/  BSYNC B1 ;  /* 0x0000000000017941 */ /* 0x000fea0003800000 */
.L_x_92:
        /* <DEDUP_REMOVED lines=12> */
.L_x_95:
[----:B------:R-:W-:Y:S05]  /*4ca0*/  BSYNC B1 ;  /* 0x0000000000017941 */ /* 0x000fea0003800000 */
.L_x_94:
        /* <DEDUP_REMOVED lines=12> */
.L_x_97:
[----:B------:R-:W-:Y:S05]  /*4d70*/  BSYNC B1 ;  /* 0x0000000000017941 */ /* 0x000fea0003800000 */
.L_x_96:
        /* <DEDUP_REMOVED lines=12> */
.L_x_99:
[----:B------:R-:W-:Y:S05]  /*4e40*/  BSYNC B1 ;  /* 0x0000000000017941 */ /* 0x000fea0003800000 */
.L_x_98:
        /* <DEDUP_REMOVED lines=12> */
.L_x_101:
[----:B------:R-:W-:Y:S05]  /*4f10*/  BSYNC B1 ;  /* 0x0000000000017941 */ /* 0x000fea0003800000 */
.L_x_100:
        /* <DEDUP_REMOVED lines=12> */
.L_x_103:
[----:B------:R-:W-:Y:S05]  /*4fe0*/  BSYNC B1 ;  /* 0x0000000000017941 */ /* 0x000fea0003800000 */
.L_x_102:
        /* <DEDUP_REMOVED lines=12> */
.L_x_105:
[----:B------:R-:W-:Y:S05]  /*50b0*/  BSYNC B1 ;  /* 0x0000000000017941 */ /* 0x000fea0003800000 */
.L_x_104:
        /* <DEDUP_REMOVED lines=12> */
.L_x_107:
[----:B------:R-:W-:Y:S05]  /*5180*/  BSYNC B1 ;  /* 0x0000000000017941 */ /* 0x000fea0003800000 */
.L_x_106:
        /* <DEDUP_REMOVED lines=12> */
.L_x_109:
[----:B------:R-:W-:Y:S05]  /*5250*/  BSYNC B1 ;  /* 0x0000000000017941 */ /* 0x000fea0003800000 */
.L_x_108:
[----:B-----5:R-:W-:Y:S01]  /*5260*/  LOP3.LUT R28, R28, 0xff, RZ, 0xc0, !PT ;  /* 0x000000ff1c1c7812 */ /* 0x020fe200078ec0ff */
[----:B------:R-:W-:Y:S01]  /*5270*/  BSSY B1, `(.L_x_110) ;  /* 0x000000b000017945 */ /* 0x000fe20003800000 */
[----:B------:R-:W-:Y:S02]  /*5280*/  ISETP.LT.OR P5, PT, R33, 0x29, !P2 ;  /* 0x000000292100780c */ /* 0x000fe400057a1670 */
[----:B------:R-:W-:Y:S02]  /*5290*/  F2FP.F16.E4M3.UNPACK_B R28, R28 ;  /* 0x0000001cff1c723e */ /* 0x000fe400020006ff */
[----:B0-2---:R-:W-:-:S03]  /*52a0*/  PRMT R26, RZ, 0x7610, R26 ;  /* 0x00007610ff1a7816 */ /* 0x005fc6000000001a */
[----:B------:R-:W-:-:S05]  /*52b0*/  HADD2.F32 R27, -RZ, R28.H0_H0 ;  /* 0x2000001cff1b7230 */ /* 0x000fca0000004100 */
[----:B------:R-:W-:-:S04]  /*52c0*/  FMUL R27, R27, R6 ;  /* 0x000000061b1b7220 */ /* 0x000fc80000400000 */
[----:B------:R-:W-:-:S05]  /*52d0*/  FFMA R27, R74, R5, R27 ;  /* 0x000000054a1b7223 */ /* 0x000fca000000001b */
[----:B------:R-:W-:-:S05]  /*52e0*/  F2FP.SATFINITE.E4M3.F32.PACK_AB_MERGE_C R27, RZ, R27, RZ ;  /* 0x0000001bff1b723e */ /* 0x000fca00048070ff */
[----:B------:R0:W-:Y:S01]  /*52f0*/  @!P3 STG.E.U8 desc[UR28][R14.64+0x29], R27 ;  /* 0x0000291b0e00b986 */ /* 0x0001e2000c10111c */
[----:B------:R-:W-:Y:S05]  /*5300*/  @P5 BRA `(.L_x_111) ;  /* 0x0000000000045947 */ /* 0x000fea0003800000 */
[----:B------:R2:W5:Y:S02]  /*5310*/  LDG.E.U8 R26, desc[UR28][R30.64+0x28] ;  /* 0x0000281c1e1a7981 */ /* 0x000564000c1e1100 */
.L_x_111:
[----:B------:R-:W-:Y:S05]  /*5320*/  BSYNC B1 ;  /* 0x0000000000017941 */ /* 0x000fea0003800000 */
.L_x_110:
        /* <DEDUP_REMOVED lines=12> */
.L_x_113:
[----:B------:R-:W-:Y:S05]  /*53f0*/  BSYNC B1 ;  /* 0x0000000000017941 */ /* 0x000fea0003800000 */
.L_x_112:
        /* <DEDUP_REMOVED lines=12> */
.L_x_115:
[----:B------:R-:W-:Y:S05]  /*54c0*/  BSYNC B1 ;  /* 0x0000000000017941 */ /* 0x000fea0003800000 */
.L_x_114:
        /* <DEDUP_REMOVED lines=12> */
.L_x_117:
[----:B------:R-:W-:Y:S05]  /*5590*/  BSYNC B1 ;  /* 0x0000000000017941 */ /* 0x000fea0003800000 */
.L_x_116:
        /* <DEDUP_REMOVED lines=12> */
.L_x_119:
[----:B------:R-:W-:Y:S05]  /*5660*/  BSYNC B1 ;  /* 0x0000000000017941 */ /* 0x000fea0003800000 */
.L_x_118:
        /* <DEDUP_REMOVED lines=12> */
.L_x_121:
[----:B------:R-:W-:Y:S05]  /*5730*/  BSYNC B1 ;  /* 0x0000000000017941 */ /* 0x000fea0003800000 */
.L_x_120:
        /* <DEDUP_REMOVED lines=12> */
.L_x_123:
[----:B------:R-:W-:Y:S05]  /*5800*/  BSYNC B1 ;  /* 0x0000000000017941 */ /* 0x000fea0003800000 */
.L_x_122:
        /* <DEDUP_REMOVED lines=12> */
.L_x_125:
[----:B------:R-:W-:Y:S05]  /*58d0*/  BSYNC B1 ;  /* 0x0000000000017941 */ /* 0x000fea0003800000 */
.L_x_124:
        /* <DEDUP_REMOVED lines=12> */
.L_x_127:
[----:B------:R-:W-:Y:S05]  /*59a0*/  BSYNC B1 ;  /* 0x0000000000017941 */ /* 0x000fea0003800000 */
.L_x_126:
[----:B-----5:R-:W-:Y:S01]  /*59b0*/  LOP3.LUT R12, R12, 0xff, RZ, 0xc0, !PT ;  /* 0x000000ff0c0c7812 */ /* 0x020fe200078ec0ff */
[----:B------:R-:W-:Y:S01]  /*59c0*/  BSSY B1, `(.L_x_128) ;  /* 0x000000b000017945 */ /* 0x000fe20003800000 */
[----:B------:R-:W-:Y:S02]  /*59d0*/  ISETP.LT.OR P0, PT, R33, 0x2a, !P0 ;  /* 0x0000002a2100780c */ /* 0x000fe40004701670 */
[----:B------:R-:W-:-:S05]  /*59e0*/  F2FP.F16.E4M3.UNPACK_B R12, R12 ;  /* 0x0000000cff0c723e */ /* 0x000fca00020006ff */
[----:B0-----:R-:W-:-:S05]  /*59f0*/  HADD2.F32 R11, -RZ, R12.H0_H0 ;  /* 0x2000000cff0b7230 */ /* 0x001fca0000004100 */
[----:B------:R-:W-:-:S04]  /*5a00*/  FMUL R10, R11, R6 ;  /* 0x000000060b0a7220 */ /* 0x000fc80000400000 */
[----:B------:R-:W-:Y:S01]  /*5a10*/  FFMA R10, R7, R5, R10 ;  /* 0x00000005070a7223 */ /* 0x000fe2000000000a */
[----:B------:R-:W-:-:S04]  /*5a20*/  PRMT R7, RZ, 0x7610, R7 ;  /* 0x00007610ff077816 */ /* 0x000fc80000000007 */
[----:B------:R-:W-:-:S05]  /*5a30*/  F2FP.SATFINITE.E4M3.F32.PACK_AB_MERGE_C R11, RZ, R10, RZ ;  /* 0x0000000aff0b723e */ /* 0x000fca00048070ff */
[----:B------:R0:W-:Y:S01]  /*5a40*/  @!P2 STG.E.U8 desc[UR28][R8.64+0x28], R11 ;  /* 0x0000280b0800a986 */ /* 0x0001e2000c10111c */
[----:B------:R-:W-:Y:S05]  /*5a50*/  @P0 BRA `(.L_x_129) ;  /* 0x0000000000040947 */ /* 0x000fea0003800000 */
[----:B------:R0:W5:Y:S02]  /*5a60*/  LDG.E.U8 R7, desc[UR28][R24.64+0x29] ;  /* 0x0000291c18077981 */ /* 0x000164000c1e1100 */
.L_x_129:
[----:B------:R-:W-:Y:S05]  /*5a70*/  BSYNC B1 ;  /* 0x0000000000017941 */ /* 0x000fea0003800000 */
.L_x_128:
[----:B------:R-:W-:Y:S05]  /*5a80*/  @P0 BRA `(.L_x_130) ;  /* 0x0000000c00300947 */ /* 0x000fea0003800000 */
[----:B-----5:R-:W-:-:S04]  /*5a90*/  LOP3.LUT R7, R7, 0xff, RZ, 0xc0, !PT ;  /* 0x000000ff07077812 */ /* 0x020fc800078ec0ff */
[----:B------:R-:W-:-:S05]  /*5aa0*/  F2FP.F16.E4M3.UNPACK_B R7, R7 ;  /* 0x00000007ff07723e */ /* 0x000fca00020006ff */
[----:B------:R-:W-:-:S05]  /*5ab0*/  HADD2.F32 R7, -RZ, R7.H0_H0 ;  /* 0x20000007ff077230 */ /* 0x000fca0000004100 */
[----:B------:R-:W-:-:S04]  /*5ac0*/  FMUL R7, R7, R6 ;  /* 0x0000000607077220 */ /* 0x000fc80000400000 */
[----:B------:R-:W-:-:S05]  /*5ad0*/  FFMA R7, R16, R5, R7 ;  /* 0x0000000510077223 */ /* 0x000fca0000000007 */
[----:B------:R-:W-:-:S05]  /*5ae0*/  F2FP.SATFINITE.E4M3.F32.PACK_AB_MERGE_C R7, RZ, R7, RZ ;  /* 0x00000007ff07723e */ /* 0x000fca00048070ff */
[----:B------:R0:W-:Y:S01]  /*5af0*/  STG.E.U8 desc[UR28][R8.64+0x29], R7 ;  /* 0x0000290708007986 */ /* 0x0001e2000c10111c */
[----:B------:R-:W-:Y:S05]  /*5b00*/  BRA `(.L_x_130) ;  /* 0x0000000c00107947 */ /* 0x000fea0003800000 */
.L_x_33:
[----:B------:R-:W-:Y:S01]  /*5b10*/  ISETP.GE.AND P3, PT, R38, 0x1, PT ;  /* 0x000000012600780c */ /* 0x000fe20003f66270 */
[-C--:B--2---:R-:W-:Y:S01]  /*5b20*/  FMUL R111, R111, R5.reuse ;  /* 0x000000056f6f7220 */ /* 0x084fe20000400000 */
[-C--:B------:R-:W-:Y:S01]  /*5b30*/  FMUL R110, R110, R5.reuse ;  /* 0x000000056e6e7220 */ /* 0x080fe20000400000 */
[----:B------:R-:W-:Y:S01]  /*5b40*/  ISETP.GE.AND P2, PT, R38, 0x9, PT ;  /* 0x000000092600780c */ /* 0x000fe20003f46270 */
[-C--:B------:R-:W-:Y:S01]  /*5b50*/  FMUL R109, R109, R5.reuse ;  /* 0x000000056d6d7220 */ /* 0x080fe20000400000 */
[C---:B------:R-:W-:Y:S01]  /*5b60*/  ISETP.LT.OR P0, PT, R33.reuse, 0x1, !P3 ;  /* 0x000000012100780c */ /* 0x040fe20005f01670 */
[-C--:B------:R-:W-:Y:S01]  /*5b70*/  FMUL R108, R108, R5.reuse ;  /* 0x000000056c6c7220 */ /* 0x080fe20000400000 */
[----:B------:R-:W-:Y:S01]  /*5b80*/  ISETP.LT.OR P6, PT, R33, 0x2, !P3 ;  /* 0x000000022100780c */ /* 0x000fe20005fc1670 */
[----:B------:R-:W-:Y:S01]  /*5b90*/  FMUL R107, R107, R5 ;  /* 0x000000056b6b7220 */ /* 0x000fe20000400000 */
[----:B------:R-:W-:Y:S01]  /*5ba0*/  F2FP.SATFINITE.E4M3.F32.PACK_AB_MERGE_C R111, RZ, R111, RZ ;  /* 0x0000006fff6f723e */ /* 0x000fe200048070ff */
[-C--:B------:R-:W-:Y:S01]  /*5bb0*/  FMUL R106, R106, R5.reuse ;  /* 0x000000056a6a7220 */ /* 0x080fe20000400000 */
[----:B------:R-:W-:Y:S01]  /*5bc0*/  F2FP.SATFINITE.E4M3.F32.PACK_AB_MERGE_C R25, RZ, R110, RZ ;  /* 0x0000006eff19723e */ /* 0x000fe200048070ff */
[-C--:B------:R-:W-:Y:S01]  /*5bd0*/  FMUL R105, R105, R5.reuse ;  /* 0x0000000569697220 */ /* 0x080fe20000400000 */
[C---:B------:R-:W-:Y:S01]  /*5be0*/  ISETP.LT.OR P1, PT, R33.reuse, 0x2, !P2 ;  /* 0x000000022100780c */ /* 0x040fe20005721670 */
[-C--:B------:R-:W-:Y:S01]  /*5bf0*/  FMUL R104, R104, R5.reuse ;  /* 0x0000000568687220 */ /* 0x080fe20000400000 */
[----:B------:R-:W-:Y:S01]  /*5c00*/  ISETP.LT.OR P5, PT, R33, 0x9, !P3 ;  /* 0x000000092100780c */ /* 0x000fe20005fa1670 */
[----:B------:R-:W-:Y:S01]  /*5c10*/  FMUL R103, R103, R5 ;  /* 0x0000000567677220 */ /* 0x000fe20000400000 */
[----:B------:R-:W-:Y:S01]  /*5c20*/  F2FP.SATFINITE.E4M3.F32.PACK_AB_MERGE_C R109, RZ, R109, RZ ;  /* 0x0000006dff6d723e */ /* 0x000fe200048070ff */
[----:B------:R-:W-:Y:S01]  /*5c30*/  @!P0 STG.E.U8 desc[UR28][R14.64], R111 ;  /* 0x0000006f0e008986 */ /* 0x000fe2000c10111c */
[C---:B------:R-:W-:Y:S01]  /*5c40*/  ISETP.LT.OR P0, PT, R33.reuse, 0x1, !P2 ;  /* 0x000000012100780c */ /* 0x040fe20005701670 */
[-C--:B------:R-:W-:Y:S01]  /*5c50*/  FMUL R102, R102, R5.reuse ;  /* 0x0000000566667220 */ /* 0x080fe20000400000 */
[----:B------:R-:W-:Y:S01]  /*5c60*/  F2FP.SATFINITE.E4M3.F32.PACK_AB_MERGE_C R27, RZ, R108, RZ ;  /* 0x0000006cff1b723e */ /* 0x000fe200048070ff */
[----:B------:R0:W-:Y:S01]  /*5c70*/  @!P6 STG.E.U8 desc[UR28][R14.64+0x1], R25 ;  /* 0x000001190e00e986 */ /* 0x0001e2000c10111c */
[----:B------:R-:W-:Y:S01]  /*5c80*/  ISETP.LT.OR P6, PT, R33, 0xa, !P3 ;  /* 0x0000000a2100780c */ /* 0x000fe20005fc1670 */
[----:B------:R-:W-:Y:S01]  /*5c90*/  FMUL R99, R99, R5 ;  /* 0x0000000563637220 */ /* 0x000fe20000400000 */
[----:B------:R-:W-:Y:S01]  /*5ca0*/  F2FP.SATFINITE.E4M3.F32.PACK_AB_MERGE_C R107, RZ, R107, RZ ;  /* 0x0000006bff6b723e */ /* 0x000fe200048070ff */
[----:B------:R1:W-:Y:S01]  /*5cb0*/  @!P1 STG.E.U8 desc[UR28][R12.64+0x1], R27 ;  /* 0x0000011b0c009986 */ /* 0x0003e2000c10111c */
[----:B------:R-:W-:Y:S01]  /*5cc0*/  F2FP.SATFINITE.E4M3.F32.PACK_AB_MERGE_C R29, RZ, R106, RZ ;  /* 0x0000006aff1d723e */ /* 0x000fe200048070ff */
[-C--:B------:R-:W-:Y:S01]  /*5cd0*/  FMUL R100, R100, R5.reuse ;  /* 0x0000000564647220 */ /* 0x080fe20000400000 */
[----:B------:R-:W-:Y:S01]  /*5ce0*/  ISETP.GE.AND P1, PT, R38, 0x81, PT ;  /* 0x000000812600780c */ /* 0x000fe20003f26270 */
[----:B------:R-:W-:Y:S01]  /*5cf0*/  FMUL R97, R97, R5 ;  /* 0x0000000561617220 */ /* 0x000fe20000400000 */
[----:B------:R-:W-:Y:S01]  /*5d00*/  F2FP.SATFINITE.E4M3.F32.PACK_AB_MERGE_C R105, RZ, R105, RZ ;  /* 0x00000069ff69723e */ /* 0x000fe200048070ff */
[----:B------:R-:W-:Y:S01]  /*5d10*/  @!P0 STG.E.U8 desc[UR28][R12.64], R109 ;  /* 0x0000006d0c008986 */ /* 0x000fe2000c10111c */
[C---:B------:R-:W-:Y:S01]  /*5d20*/  ISETP.LT.OR P0, PT, R33.reuse, 0x9, !P2 ;  /* 0x000000092100780c */ /* 0x040fe20005701670 */
[-C--:B------:R-:W-:Y:S01]  /*5d30*/  FMUL R98, R98, R5.reuse ;  /* 0x0000000562627220 */ /* 0x080fe20000400000 */
[----:B0-----:R-:W-:Y:S01]  /*5d40*/  F2FP.SATFINITE.E4M3.F32.PACK_AB_MERGE_C R25, RZ, R104, RZ ;  /* 0x00000068ff19723e */ /* 0x001fe200048070ff */
[----:B------:R-:W-:Y:S01]  /*5d50*/  @!P5 STG.E.U8 desc[UR28][R14.64+0x8], R107 ;  /* 0x0000086b0e00d986 */ /* 0x000fe2000c10111c */
[----:B------:R-:W-:Y:S01]  /*5d60*/  ISETP.LT.OR P5, PT, R33, 0xa, !P2 ;  /* 0x0000000a2100780c */ /* 0x000fe200057a1670 */
[----:B------:R-:W-:Y:S01]  /*5d70*/  FMUL R95, R95, R5 ;  /* 0x000000055f5f7220 */ /* 0x000fe20000400000 */
[----:B------:R-:W-:Y:S01]  /*5d80*/  F2FP.SATFINITE.E4M3.F32.PACK_AB_MERGE_C R103, RZ, R103, RZ ;  /* 0x00000067ff67723e */ /* 0x000fe200048070ff */
[----:B------:R-:W-:Y:S01]  /*5d90*/  @!P6 STG.E.U8 desc[UR28][R14.64+0x9], R29 ;  /* 0x0000091d0e00e986 */ /* 0x000fe2000c10111c */
[----:B------:R-:W-:Y:S01]  /*5da0*/  ISETP.LT.OR P6, PT, R33, 0x1, !P1 ;  /* 0x000000012100780c */ /* 0x000fe20004fc1670 */
[-C--:B------:R-:W-:Y:S01]  /*5db0*/  FMUL R96, R96, R5.reuse ;  /* 0x0000000560607220 */ /* 0x080fe20000400000 */
[----:B-1----:R-:W-:Y:S01]  /*5dc0*/  F2FP.SATFINITE.E4M3.F32.PACK_AB_MERGE_C R27, RZ, R102, RZ ;  /* 0x00000066ff1b723e */ /* 0x002fe200048070ff */
[----:B------:R-:W-:Y:S01]  /*5dd0*/  FMUL R93, R93, R5 ;  /* 0x000000055d5d7220 */ /* 0x000fe20000400000 */
[----:B------:R-:W-:Y:S01]  /*5de0*/  F2FP.SATFINITE.E4M3.F32.PACK_AB_MERGE_C R99, RZ, R99, RZ ;  /* 0x00000063ff63723e */ /* 0x000fe200048070ff */
[----:B------:R-:W-:Y:S01]  /*5df0*/  @!P0 STG.E.U8 desc[UR28][R12.64+0x8], R105 ;  /* 0x000008690c008986 */ /* 0x000fe2000c10111c */
[----:B------:R-:W-:Y:S01]  /*5e00*/  ISETP.GE.AND P0, PT, R38, 0x89, PT ;  /* 0x000000892600780c */ /* 0x000fe20003f06270 */
[----:B------:R-:W-:Y:S01]  /*5e10*/  FMUL R94, R94, R5 ;  /* 0x000000055e5e7220 */ /* 0x000fe20000400000 */
[----:B------:R-:W-:Y:S01]  /*5e20*/  F2FP.SATFINITE.E4M3.F32.PACK_AB_MERGE_C R97, RZ, R97, RZ ;  /* 0x00000061ff61723e */ /* 0x000fe200048070ff */
[----:B------:R0:W-:Y:S01]  /*5e30*/  @!P5 STG.E.U8 desc[UR28][R12.64+0x9], R25 ;  /* 0x000009190c00d986 */ /* 0x0001e2000c10111c */
[----:B------:R-:W-:Y:S01]  /*5e40*/  ISETP.LT.OR P5, PT, R33, 0x2, !P1 ;  /* 0x000000022100780c */ /* 0x000fe20004fa1670 */
[----:B------:R-:W-:Y:S01]  /*5e50*/  FMUL R91, R91, R5 ;  /* 0x000000055b5b7220 */ /* 0x000fe20000400000 */
[----:B------:R-:W-:Y:S01]  /*5e60*/  F2FP.SATFINITE.E4M3.F32.PACK_AB_MERGE_C R95, RZ, R95, RZ ;  /* 0x0000005fff5f723e */ /* 0x000fe200048070ff */
[----:B------:R-:W-:Y:S01]  /*5e70*/  @!P6 STG.E.U8 desc[UR28][R10.64], R103 ;  /* 0x000000670a00e986 */ /* 0x000fe2000c10111c */
[----:B------:R-:W-:Y:S01]  /*5e80*/  ISETP.LT.OR P6, PT, R33, 0x1, !P0 ;  /* 0x000000012100780c */ /* 0x000fe200047c1670 */
[----:B------:R-:W-:Y:S01]  /*5e90*/  FMUL R92, R92, R5 ;  /* 0x000000055c5c7220 */ /* 0x000fe20000400000 */
[----:B------:R-:W-:Y:S01]  /*5ea0*/  F2FP.SATFINITE.E4M3.F32.PACK_AB_MERGE_C R93, RZ, R93, RZ ;  /* 0x0000005dff5d723e */ /* 0x000fe200048070ff */
[----:B------:R-:W-:Y:S01]  /*5eb0*/  FMUL R89, R89, R5 ;  /* 0x0000000559597220 */ /* 0x000fe20000400000 */
[----:B------:R-:W-:Y:S01]  /*5ec0*/  F2FP.SATFINITE.E4M3.F32.PACK_AB_MERGE_C R91, RZ, R91, RZ ;  /* 0x0000005bff5b723e */ /* 0x000fe200048070ff */
[-C--:B------:R-:W-:Y:S01]  /*5ed0*/  FMUL R90, R90, R5.reuse ;  /* 0x000000055a5a7220 */ /* 0x080fe20000400000 */
[-C--:B------:R-:W-:Y:S01]  /*5ee0*/  FMUL R87, R87, R5.reuse ;  /* 0x0000000557577220 */ /* 0x080fe20000400000 */
[----:B0-----:R-:W-:Y:S01]  /*5ef0*/  F2FP.SATFINITE.E4M3.F32.PACK_AB_MERGE_C R25, RZ, R100, RZ ;  /* 0x00000064ff19723e */ /* 0x001fe200048070ff */
[-C--:B------:R-:W-:Y:S01]  /*5f00*/  FMUL R88, R88, R5.reuse ;  /* 0x0000000558587220 */ /* 0x080fe20000400000 */
        /* <DEDUP_REMOVED lines=50> */
[-C--:B------:R-:W-:Y:S01]  /*6230*/  FMUL R17, R17, R5.reuse ;  /* 0x0000000511117220 */ /* 0x080fe20000400000 */
[-C--:B------:R-:W-:Y:S01]  /*6240*/  FMUL R18, R18, R5.reuse ;  /* 0x0000000512127220 */ /* 0x080fe20000400000 */
[-C--:B------:R-:W-:Y:S01]  /*6250*/  FMUL R7, R7, R5.reuse ;  /* 0x0000000507077220 */ /* 0x080fe20000400000 */
[----:B------:R-:W-:Y:S01]  /*6260*/  FMUL R16, R16, R5 ;  /* 0x0000000510107220 */ /* 0x000fe20000400000 */
[----:B0-----:R-:W-:-:S02]  /*6270*/  F2FP.SATFINITE.E4M3.F32.PACK_AB_MERGE_C R25, RZ, R92, RZ ;  /* 0x0000005cff19723e */ /* 0x001fc400048070ff */
[----:B------:R0:W-:Y:S01]  /*6280*/  @!P5 STG.E.U8 desc[UR28][R14.64+0x11], R27 ;  /* 0x0000111b0e00d986 */ /* 0x0001e2000c10111c */
[C---:B------:R-:W-:Y:S02]  /*6290*/  ISETP.LT.OR P5, PT, R33.reuse, 0x12, !P2 ;  /* 0x000000122100780c */ /* 0x040fe400057a1670 */
[----:B------:R-:W-:Y:S01]  /*62a0*/  F2FP.SATFINITE.E4M3.F32.PACK_AB_MERGE_C R19, RZ, R19, RZ ;  /* 0x00000013ff13723e */ /* 0x000fe200048070ff */
[----:B------:R-:W-:Y:S01]  /*62b0*/  @!P6 STG.E.U8 desc[UR28][R12.64+0x10], R91 ;  /* 0x0000105b0c00e986 */ /* 0x000fe2000c10111c */
[----:B------:R-:W-:Y:S02]  /*62c0*/  ISETP.LT.OR P6, PT, R33, 0x19, !P3 ;  /* 0x000000192100780c */ /* 0x000fe40005fc1670 */
[----:B------:R-:W-:Y:S02]  /*62d0*/  F2FP.SATFINITE.E4M3.F32.PACK_AB_MERGE_C R17, RZ, R17, RZ ;  /* 0x00000011ff11723e */ /* 0x000fe400048070ff */
[----:B------:R-:W-:Y:S02]  /*62e0*/  F2FP.SATFINITE.E4M3.F32.PACK_AB_MERGE_C R7, RZ, R7, RZ ;  /* 0x00000007ff07723e */ /* 0x000fe400048070ff */
[----:B0-----:R-:W-:-:S03]  /*62f0*/  F2FP.SATFINITE.E4M3.F32.PACK_AB_MERGE_C R27, RZ, R90, RZ ;  /* 0x0000005aff1b723e */ /* 0x001fc600048070ff */
[----:B------:R0:W-:Y:S01]  /*6300*/  @!P5 STG.E.U8 desc[UR28][R12.64+0x11], R25 ;  /* 0x000011190c00d986 */ /* 0x0001e2000c10111c */
[----:B------:R-:W-:-:S03]  /*6310*/  ISETP.LT.OR P5, PT, R33, 0x1a, !P3 ;  /* 0x0000001a2100780c */ /* 0x000fc60005fa1670 */
[----:B------:R-:W-:Y:S01]  /*6320*/  @!P6 STG.E.U8 desc[UR28][R14.64+0x18], R89 ;  /* 0x000018590e00e986 */ /* 0x000fe2000c10111c */
[----:B------:R-:W-:Y:S02]  /*6330*/  ISETP.LT.OR P6, PT, R33, 0x19, !P2 ;  /* 0x000000192100780c */ /* 0x000fe400057c1670 */
[----:B0-----:R-:W-:-:S07]  /*6340*/  F2FP.SATFINITE.E4M3.F32.PACK_AB_MERGE_C R25, RZ, R88, RZ ;  /* 0x00000058ff19723e */ /* 0x001fce00048070ff */
        /* <DEDUP_REMOVED lines=33> */
[C---:B------:R-:W-:Y:S02]  /*6560*/  ISETP.LT.OR P6, PT, R33.reuse, 0x29, !P3 ;  /* 0x000000292100780c */ /* 0x040fe40005fc1670 */
[----:B------:R-:W-:Y:S02]  /*6570*/  ISETP.LT.OR P3, PT, R33, 0x2a, !P3 ;  /* 0x0000002a2100780c */ /* 0x000fe40005f61670 */
[----:B0-----:R-:W-:-:S05]  /*6580*/  F2FP.SATFINITE.E4M3.F32.PACK_AB_MERGE_C R27, RZ, R74, RZ ;  /* 0x0000004aff1b723e */ /* 0x001fca00048070ff */
[----:B------:R0:W-:Y:S01]  /*6590*/  @!P5 STG.E.U8 desc[UR28][R12.64+0x21], R25 ;  /* 0x000021190c00d986 */ /* 0x0001e2000c10111c */
[C---:B------:R-:W-:Y:S02]  /*65a0*/  ISETP.LT.OR P5, PT, R33.reuse, 0x29, !P2 ;  /* 0x000000292100780c */ /* 0x040fe400057a1670 */
[C---:B------:R-:W-:Y:S01]  /*65b0*/  ISETP.LT.OR P2, PT, R33.reuse, 0x2a, !P2 ;  /* 0x0000002a2100780c */ /* 0x040fe20005741670 */
[----:B------:R-:W-:Y:S01]  /*65c0*/  @!P6 STG.E.U8 desc[UR28][R14.64+0x28], R73 ;  /* 0x000028490e00e986 */ /* 0x000fe2000c10111c */
[----:B------:R-:W-:-:S03]  /*65d0*/  ISETP.LT.OR P6, PT, R33, 0x21, !P1 ;  /* 0x000000212100780c */ /* 0x000fc60004fc1670 */
[----:B------:R1:W-:Y:S01]  /*65e0*/  @!P3 STG.E.U8 desc[UR28][R14.64+0x29], R27 ;  /* 0x0000291b0e00b986 */ /* 0x0003e2000c10111c */
[----:B------:R-:W-:Y:S02]  /*65f0*/  ISETP.LT.OR P3, PT, R33, 0x22, !P1 ;  /* 0x000000222100780c */ /* 0x000fe40004f61670 */
[----:B0-----:R-:W-:-:S03]  /*6600*/  F2FP.SATFINITE.E4M3.F32.PACK_AB_MERGE_C R25, RZ, R72, RZ ;  /* 0x00000048ff19723e */ /* 0x001fc600048070ff */
[----:B------:R-:W-:Y:S01]  /*6610*/  @!P5 STG.E.U8 desc[UR28][R12.64+0x28], R23 ;  /* 0x000028170c00d986 */ /* 0x000fe2000c10111c */
[----:B------:R-:W-:-:S03]  /*6620*/  ISETP.LT.OR P5, PT, R33, 0x21, !P0 ;  /* 0x000000212100780c */ /* 0x000fc600047a1670 */
[----:B------:R0:W-:Y:S01]  /*6630*/  @!P2 STG.E.U8 desc[UR28][R12.64+0x29], R25 ;  /* 0x000029190c00a986 */ /* 0x0001e2000c10111c */
[C---:B------:R-:W-:Y:S02]  /*6640*/  ISETP.LT.OR P2, PT, R33.reuse, 0x29, !P1 ;  /* 0x000000292100780c */ /* 0x040fe40004f41670 */
[----:B-1----:R-:W-:Y:S01]  /*6650*/  F2FP.SATFINITE.E4M3.F32.PACK_AB_MERGE_C R15, RZ, R22, RZ ;  /* 0x00000016ff0f723e */ /* 0x002fe200048070ff */
[----:B------:R1:W-:Y:S01]  /*6660*/  @!P6 STG.E.U8 desc[UR28][R10.64+0x20], R21 ;  /* 0x000020150a00e986 */ /* 0x0003e2000c10111c */
[C---:B------:R-:W-:Y:S02]  /*6670*/  ISETP.LT.OR P6, PT, R33.reuse, 0x22, !P0 ;  /* 0x000000222100780c */ /* 0x040fe400047c1670 */
[C---:B------:R-:W-:Y:S01]  /*6680*/  ISETP.LT.OR P1, PT, R33.reuse, 0x2a, !P1 ;  /* 0x0000002a2100780c */ /* 0x040fe20004f21670 */
[----:B------:R2:W-:Y:S01]  /*6690*/  @!P3 STG.E.U8 desc[UR28][R10.64+0x21], R15 ;  /* 0x0000210f0a00b986 */ /* 0x0005e2000c10111c */
[C---:B------:R-:W-:Y:S02]  /*66a0*/  ISETP.LT.OR P3, PT, R33.reuse, 0x29, !P0 ;  /* 0x000000292100780c */ /* 0x040fe40004761670 */
[----:B------:R-:W-:Y:S01]  /*66b0*/  ISETP.LT.OR P0, PT, R33, 0x2a, !P0 ;  /* 0x0000002a2100780c */ /* 0x000fe20004701670 */
[----:B------:R3:W-:Y:S01]  /*66c0*/  @!P5 STG.E.U8 desc[UR28][R8.64+0x20], R19 ;  /* 0x000020130800d986 */ /* 0x0007e2000c10111c */
[----:B0-----:R-:W-:-:S02]  /*66d0*/  F2FP.SATFINITE.E4M3.F32.PACK_AB_MERGE_C R13, RZ, R20, RZ ;  /* 0x00000014ff0d723e */ /* 0x001fc400048070ff */
[----:B-1----:R-:W-:-:S03]  /*66e0*/  F2FP.SATFINITE.E4M3.F32.PACK_AB_MERGE_C R21, RZ, R16, RZ ;  /* 0x00000010ff15723e */ /* 0x002fc600048070ff */
[----:B------:R3:W-:Y:S01]  /*66f0*/  @!P6 STG.E.U8 desc[UR28][R8.64+0x21], R13 ;  /* 0x0000210d0800e986 */ /* 0x0007e2000c10111c */
[----:B--2---:R-:W-:-:S03]  /*6700*/  F2FP.SATFINITE.E4M3.F32.PACK_AB_MERGE_C R15, RZ, R18, RZ ;  /* 0x00000012ff0f723e */ /* 0x004fc600048070ff */
[----:B------:R3:W-:Y:S04]  /*6710*/  @!P2 STG.E.U8 desc[UR28][R10.64+0x28], R17 ;  /* 0x000028110a00a986 */ /* 0x0007e8000c10111c */
[----:B------:R3:W-:Y:S04]  /*6720*/  @!P1 STG.E.U8 desc[UR28][R10.64+0x29], R15 ;  /* 0x0000290f0a009986 */ /* 0x0007e8000c10111c */
[----:B------:R3:W-:Y:S04]  /*6730*/  @!P3 STG.E.U8 desc[UR28][R8.64+0x28], R7 ;  /* 0x000028070800b986 */ /* 0x0007e8000c10111c */
[----:B------:R3:W-:Y:S02]  /*6740*/  @!P0 STG.E.U8 desc[UR28][R8.64+0x29], R21 ;  /* 0x0000291508008986 */ /* 0x0007e4000c10111c */
.L_x_130:
[----:B------:R-:W-:Y:S05]  /*6750*/  BSYNC B0 ;  /* 0x0000000000007941 */ /* 0x000fea0003800000 */
.L_x_32:
[----:B------:R-:W-:Y:S01]  /*6760*/  ULDC UR6, c[0x0][0xc] ;  /* 0x0000030000067ab9 */ /* 0x000fe20000000800 */
[----:B------:R-:W-:Y:S01]  /*6770*/  ULDC UR7, c[0x0][0x10] ;  /* 0x0000040000077ab9 */ /* 0x000fe20000000800 */
[----:B0--3-5:R-:W0:Y:S01]  /*6780*/  LDC R7, c[0x0][0x14] ;  /* 0x00000500ff077b82 */ /* 0x029e220000000800 */
[----:B------:R-:W-:Y:S01]  /*6790*/  UIMAD.WIDE.U32 UR6, UR6, UR7, URZ ;  /* 0x00000007060672a5 */ /* 0x000fe2000f8e003f */
[----:B------:R-:W-:Y:S02]  /*67a0*/  IMAD.MOV.U32 R10, RZ, RZ, -0x1 ;  /* 0xffffffffff0a7424 */ /* 0x000fe400078e00ff */
[----:B------:R-:W-:-:S03]  /*67b0*/  IMAD.MOV.U32 R101, RZ, RZ, -0x1 ;  /* 0xffffffffff657424 */ /* 0x000fc600078e00ff */
[----:B0-----:R-:W-:-:S04]  /*67c0*/  IMAD.WIDE.U32 R2, R7, UR6, R2 ;  /* 0x0000000607027c25 */ /* 0x001fc8000f8e0002 */
[----:B------:R-:W-:Y:S01]  /*67d0*/  IMAD R7, R7, UR7, RZ ;  /* 0x0000000707077c24 */ /* 0x000fe2000f8e02ff */
[----:B------:R-:W-:Y:S02]  /*67e0*/  ULDC.64 UR6, c[0x0][0x650] ;  /* 0x0001940000067ab9 */ /* 0x000fe40000000a00 */
[----:B------:R-:W-:Y:S01]  /*67f0*/  ISETP.GE.U32.AND P0, PT, R2, UR6, PT ;  /* 0x0000000602007c0c */ /* 0x000fe2000bf06070 */
[--C-:B------:R-:W-:Y:S01]  /*6800*/  IMAD.IADD R3, R3, 0x1, R7.reuse ;  /* 0x0000000103037824 */ /* 0x100fe200078e0207 */
[----:B------:R-:W-:-:S04]  /*6810*/  PRMT R7, RZ, 0x7610, R7 ;  /* 0x00007610ff077816 */ /* 0x000fc80000000007 */
[----:B------:R-:W-:-:S13]  /*6820*/  ISETP.GE.U32.AND.EX P0, PT, R3, UR7, PT, P0 ;  /* 0x0000000703007c0c */ /* 0x000fda000bf06100 */
[----:B------:R-:W-:Y:S05]  /*6830*/  @P0 BRA `(.L_x_131) ;  /* 0x0000000400600947 */ /* 0x000fea0003800000 */
[----:B------:R-:W0:Y:S01]  /*6840*/  S2R R20, SR_CTAID.X ;  /* 0x0000000000147919 */ /* 0x000e220000002500 */
[----:B------:R-:W3:Y:S01]  /*6850*/  LDC.64 R14, c[0x0][0x628] ;  /* 0x00018a00ff0e7b82 */ /* 0x000ee20000000a00 */
[----:B------:R-:W-:Y:S01]  /*6860*/  ULDC UR6, c[0x0][0x150] ;  /* 0x0000540000067ab9 */ /* 0x000fe20000000800 */
[----:B------:R-:W-:Y:S01]  /*6870*/  IMAD.MOV.U32 R12, RZ, RZ, R2 ;  /* 0x000000ffff0c7224 */ /* 0x000fe200078e0002 */
[----:B------:R-:W0:Y:S01]  /*6880*/  S2R R22, SR_CTAID.Y ;  /* 0x0000000000167919 */ /* 0x000e220000002600 */
[----:B------:R-:W-:-:S04]  /*6890*/  IMAD.MOV.U32 R13, RZ, RZ, R3 ;  /* 0x000000ffff0d7224 */ /* 0x000fc800078e0003 */
[----:B------:R-:W1:Y:S08]  /*68a0*/  LDC R23, c[0x0][0x144] ;  /* 0x00005100ff177b82 */ /* 0x000e700000000800 */
[----:B------:R-:W1:Y:S08]  /*68b0*/  LDC R16, c[0x0][0x630] ;  /* 0x00018c00ff107b82 */ /* 0x000e700000000800 */
[----:B------:R-:W1:Y:S01]  /*68c0*/  LDC.64 R18, c[0x0][0x620] ;  /* 0x00018800ff127b82 */ /* 0x000e620000000a00 */
[----:B---3--:R-:W-:-:S04]  /*68d0*/  ISETP.NE.U32.AND P0, PT, R14, RZ, PT ;  /* 0x000000ff0e00720c */ /* 0x008fc80003f05070 */
[----:B------:R-:W-:Y:S02]  /*68e0*/  ISETP.NE.AND.EX P0, PT, R15, RZ, PT, P0 ;  /* 0x000000ff0f00720c */ /* 0x000fe40003f05300 */
[----:B0-----:R-:W-:-:S05]  /*68f0*/  I2FP.F32.U32 R7, R20 ;  /* 0x0000001400077245 */ /* 0x001fca0000201000 */
[----:B------:R-:W-:-:S04]  /*6900*/  FMUL R7, R7, UR6 ;  /* 0x0000000607077c20 */ /* 0x000fc80008400000 */
[----:B------:R0:W3:Y:S02]  /*6910*/  F2I.U32.TRUNC.NTZ R21, R7 ;  /* 0x0000000700157305 */ /* 0x0000e4000020f000 */
[----:B------:R-:W-:Y:S05]  /*6920*/  @!P0 BRA `(.L_x_132) ;  /* 0x0000000000288947 */ /* 0x000fea0003800000 */
[----:B0-----:R-:W0:Y:S02]  /*6930*/  LDC R7, c[0x0][0x634] ;  /* 0x00018d00ff077b82 */ /* 0x001e240000000800 */
        /* <DEDUP_REMOVED lines=9> */
.L_x_132:
[-CC-:B-1----:R-:W-:Y:S01]  /*69d0*/  SHF.R.U64 R101, R12, R16.reuse, R13.reuse ;  /* 0x000000100c657219 */ /* 0x182fe2000000120d */
[----:B------:R-:W1:Y:S01]  /*69e0*/  LDC.64 R28, c[0x0][0x640] ;  /* 0x00019000ff1c7b82 */ /* 0x000e620000000a00 */
[----:B0-----:R-:W-:Y:S01]  /*69f0*/  SHF.R.U32.HI R7, RZ, R16, R13 ;  /* 0x00000010ff077219 */ /* 0x001fe2000001160d */
[----:B---3--:R-:W-:Y:S01]  /*6a00*/  IMAD.MOV R21, RZ, RZ, -R21 ;  /* 0x000000ffff157224 */ /* 0x008fe200078e0a15 */
[----:B------:R-:W-:Y:S01]  /*6a10*/  IADD3 R11, P0, RZ, -R101, RZ ;  /* 0x80000065ff0b7210 */ /* 0x000fe20007f1e0ff */
[----:B------:R-:W-:Y:S02]  /*6a20*/  ULDC UR6, c[0x0][0x154] ;  /* 0x0000550000067ab9 */ /* 0x000fe40000000800 */
[----:B------:R-:W-:Y:S02]  /*6a30*/  IMAD R21, R23, R21, R20 ;  /* 0x0000001517157224 */ /* 0x000fe400078e0214 */
[----:B------:R-:W0:Y:S01]  /*6a40*/  LDC R12, c[0x0][0x618] ;  /* 0x00018600ff0c7b82 */ /* 0x000e220000000800 */
[----:B------:R-:W-:-:S02]  /*6a50*/  IMAD.X R7, RZ, RZ, ~R7, P0 ;  /* 0x000000ffff077224 */ /* 0x000fc400000e0e07 */
[----:B------:R-:W-:-:S04]  /*6a60*/  IMAD.WIDE.U32 R8, R11, R18, R2 ;  /* 0x000000120b087225 */ /* 0x000fc800078e0002 */
[----:B------:R-:W-:Y:S01]  /*6a70*/  IMAD R10, R7, R18, RZ ;  /* 0x00000012070a7224 */ /* 0x000fe200078e02ff */
[----:B------:R-:W3:Y:S03]  /*6a80*/  LDC R24, c[0x0][0x608] ;  /* 0x00018200ff187b82 */ /* 0x000ee60000000800 */
[----:B------:R-:W-:Y:S02]  /*6a90*/  IMAD R7, R11, R19, R10 ;  /* 0x000000130b077224 */ /* 0x000fe400078e020a */
[----:B------:R-:W-:Y:S02]  /*6aa0*/  IMAD.MOV.U32 R11, RZ, RZ, 0x1 ;  /* 0x00000001ff0b7424 */ /* 0x000fe400078e00ff */
[----:B------:R-:W-:Y:S01]  /*6ab0*/  IMAD.IADD R7, R9, 0x1, R7 ;  /* 0x0000000109077824 */ /* 0x000fe200078e0207 */
[----:B------:R-:W5:Y:S01]  /*6ac0*/  LDC R26, c[0x0][0x658] ;  /* 0x00019600ff1a7b82 */ /* 0x000f620000000800 */
[----:B------:R-:W-:-:S02]  /*6ad0*/  I2FP.F32.U32 R9, R22 ;  /* 0x0000001600097245 */ /* 0x000fc40000201000 */
[----:B-1----:R-:W-:-:S03]  /*6ae0*/  ISETP.NE.U32.AND P0, PT, R28, RZ, PT ;  /* 0x000000ff1c00720c */ /* 0x002fc60003f05070 */
[----:B------:R-:W-:Y:S01]  /*6af0*/  FMUL R10, R9, UR6 ;  /* 0x00000006090a7c20 */ /* 0x000fe20008400000 */
[----:B------:R-:W-:Y:S01]  /*6b00*/  ISETP.NE.AND.EX P0, PT, R29, RZ, PT, P0 ;  /* 0x000000ff1d00720c */ /* 0x000fe20003f05300 */
[----:B------:R-:W1:Y:S01]  /*6b10*/  LDC R19, c[0x0][0x148] ;  /* 0x00005200ff137b82 */ /* 0x000e620000000800 */
[-CC-:B0-----:R-:W-:Y:S01]  /*6b20*/  SHF.R.U64 R16, R8, R12.reuse, R7.reuse ;  /* 0x0000000c08107219 */ /* 0x181fe20000001207 */
[----:B------:R0:W0:Y:S01]  /*6b30*/  F2I.U32.TRUNC.NTZ R18, R10 ;  /* 0x0000000a00127305 */ /* 0x000022000020f000 */
[----:B------:R-:W-:Y:S01]  /*6b40*/  SHF.R.U32.HI R7, RZ, R12, R7 ;  /* 0x0000000cff077219 */ /* 0x000fe20000011607 */
[----:B------:R-:W-:-:S04]  /*6b50*/  IMAD.MOV.U32 R9, RZ, RZ, -0x1 ;  /* 0xffffffffff097424 */ /* 0x000fc800078e00ff */
[----:B------:R-:W0:Y:S01]  /*6b60*/  LDC R20, c[0x0][0x600] ;  /* 0x00018000ff147b82 */ /* 0x000e220000000800 */
[-CC-:B---3--:R-:W-:Y:S02]  /*6b70*/  SHF.R.U64 R14, R16, R24.reuse, R7.reuse ;  /* 0x00000018100e7219 */ /* 0x188fe40000001207 */
[----:B------:R-:W-:-:S05]  /*6b80*/  SHF.R.U32.HI R7, RZ, R24, R7 ;  /* 0x00000018ff077219 */ /* 0x000fca0000011607 */
[----:B------:R-:W3:Y:S01]  /*6b90*/  LDC R25, c[0x0][0x648] ;  /* 0x00019200ff197b82 */ /* 0x000ee20000000800 */
[-C--:B-----5:R-:W-:Y:S02]  /*6ba0*/  SHF.L.U32 R8, R9, R26.reuse, RZ ;  /* 0x0000001a09087219 */ /* 0x0a0fe400000006ff */
[-CC-:B------:R-:W-:Y:S02]  /*6bb0*/  SHF.R.U64 R17, R14, R26.reuse, R7.reuse ;  /* 0x0000001a0e117219 */ /* 0x180fe40000001207 */
[----:B------:R-:W-:Y:S02]  /*6bc0*/  SHF.R.U32.HI R9, RZ, R26, R7 ;  /* 0x0000001aff097219 */ /* 0x000fe40000011607 */
[----:B------:R-:W-:Y:S01]  /*6bd0*/  LOP3.LUT R23, RZ, R8, RZ, 0x33, !PT ;  /* 0x00000008ff177212 */ /* 0x000fe200078e33ff */
[----:B------:R-:W0:Y:S01]  /*6be0*/  LDC R27, c[0x0][0x638] ;  /* 0x00018e00ff1b7b82 */ /* 0x000e220000000800 */
[----:B------:R-:W-:Y:S01]  /*6bf0*/  SHF.L.U32 R26, R11, R26, RZ ;  /* 0x0000001a0b1a7219 */ /* 0x000fe200000006ff */
[----:B------:R-:W-:-:S06]  /*6c00*/  IMAD.MOV.U32 R8, RZ, RZ, R17 ;  /* 0x000000ffff087224 */ /* 0x000fcc00078e0011 */
[----:B--2-4-:R-:W2:Y:S01]  /*6c10*/  LDC R30, c[0x0][0x610] ;  /* 0x00018400ff1e7b82 */ /* 0x014ea20000000800 */
[----:B------:R-:W-:Y:S05]  /*6c20*/  @!P0 BRA `(.L_x_133) ;  /* 0x0000000000288947 */ /* 0x000fea0003800000 */
[----:B------:R-:W4:Y:S02]  /*6c30*/  LDC R8, c[0x0][0x64c] ;  /* 0x00019300ff087b82 */ /* 0x000f240000000800 */
[----:B----4-:R-:W-:-:S05]  /*6c40*/  IADD3 R7, P0, R17, R8, RZ ;  /* 0x0000000811077210 */ /* 0x010fca0007f1e0ff */
[----:B------:R-:W-:-:S04]  /*6c50*/  IMAD.X R15, RZ, RZ, R9, P0 ;  /* 0x000000ffff0f7224 */ /* 0x000fc800000e0609 */
[----:B------:R-:W-:-:S04]  /*6c60*/  IMAD.WIDE.U32 R8, R15, R28, RZ ;  /* 0x0000001c0f087225 */ /* 0x000fc800078e00ff */
[----:B0-----:R-:W-:-:S04]  /*6c70*/  IMAD.WIDE.U32 R10, P0, R7, R29, R8 ;  /* 0x0000001d070a7225 */ /* 0x001fc80007800008 */
[----:B------:R-:W-:-:S04]  /*6c80*/  IMAD.WIDE.U32 R8, R7, R28, RZ ;  /* 0x0000001c07087225 */ /* 0x000fc800078e00ff */
[----:B------:R-:W-:Y:S01]  /*6c90*/  IMAD.X R13, RZ, RZ, RZ, P0 ;  /* 0x000000ffff0d7224 */ /* 0x000fe200000e06ff */
[----:B------:R-:W-:Y:S01]  /*6ca0*/  IADD3 RZ, P0, R9, R10, RZ ;  /* 0x0000000a09ff7210 */ /* 0x000fe20007f1e0ff */
[----:B------:R-:W-:-:S04]  /*6cb0*/  IMAD.MOV.U32 R12, RZ, RZ, R11 ;  /* 0x000000ffff0c7224 */ /* 0x000fc800078e000b */
[----:B------:R-:W-:-:S08]  /*6cc0*/  IMAD.WIDE.U32.X R8, R15, R29, R12, P0 ;  /* 0x0000001d0f087225 */ /* 0x000fd000000e040c */
.L_x_133:
[----:B---3--:R-:W-:Y:S01]  /*6cd0*/  SHF.R.U64 R7, R8, R25, R9 ;  /* 0x0000001908077219 */ /* 0x008fe20000001209 */
[----:B0-----:R-:W-:Y:S01]  /*6ce0*/  VIADD R9, R20, 0xffffffff ;  /* 0xffffffff14097836 */ /* 0x001fe20000000000 */
[----:B------:R-:W-:Y:S01]  /*6cf0*/  LOP3.LUT R32, R14, R23, RZ, 0xc0, !PT ;  /* 0x000000170e207212 */ /* 0x000fe200078ec0ff */
[----:B------:R-:W-:Y:S02]  /*6d00*/  IMAD.MOV R18, RZ, RZ, -R18 ;  /* 0x000000ffff127224 */ /* 0x000fe400078e0a12 */
[----:B------:R-:W-:Y:S01]  /*6d10*/  IMAD.MOV R8, RZ, RZ, -R7 ;  /* 0x000000ffff087224 */ /* 0x000fe200078e0a07 */
[----:B------:R-:W-:Y:S01]  /*6d20*/  LOP3.LUT R16, R16, R9, RZ, 0xc0, !PT ;  /* 0x0000000910107212 */ /* 0x000fe200078ec0ff */
[----:B------:R-:W-:Y:S02]  /*6d30*/  IMAD R32, R26, R7, R32 ;  /* 0x000000071a207224 */ /* 0x000fe400078e0220 */
[----:B-1----:R-:W-:Y:S02]  /*6d40*/  @P4 IMAD R21, R19, R18, R22 ;  /* 0x0000001213154224 */ /* 0x002fe400078e0216 */
[----:B------:R-:W-:-:S02]  /*6d50*/  IMAD R7, R8, R27, R17 ;  /* 0x0000001b08077224 */ /* 0x000fc400078e0211 */
[----:B--2---:R-:W-:Y:S02]  /*6d60*/  IMAD R32, R32, R30, R21 ;  /* 0x0000001e20207224 */ /* 0x004fe400078e0215 */
[----:B------:R-:W-:Y:S02]  /*6d70*/  IMAD R9, R7, R20, R16 ;  /* 0x0000001407097224 */ /* 0x000fe400078e0210 */
[----:B------:R-:W-:-:S03]  /*6d80*/  IMAD.MOV.U32 R8, RZ, RZ, 0x1 ;  /* 0x00000001ff087424 */ /* 0x000fc600078e00ff */
[----:B------:R-:W-:Y:S02]  /*6d90*/  SEL R10, R9, R32, !P4 ;  /* 0x00000020090a7207 */ /* 0x000fe40006000000 */
[----:B------:R-:W-:Y:S02]  /*6da0*/  PRMT R7, R8, 0x7610, R7 ;  /* 0x0000761008077816 */ /* 0x000fe40000000007 */
[----:B------:R-:W-:-:S07]  /*6db0*/  SEL R32, R32, R9, !P4 ;  /* 0x0000000920207207 */ /* 0x000fce0006000000 */
.L_x_131:
[----:B------:R-:W-:Y:S01]  /*6dc0*/  LOP3.LUT P0, RZ, R7, 0xff, RZ, 0xc0, !PT ;  /* 0x000000ff07ff7812 */ /* 0x000fe2000780c0ff */
[----:B------:R-:W-:-:S12]  /*6dd0*/  IMAD.MOV.U32 R11, RZ, RZ, R32 ;  /* 0x000000ffff0b7224 */ /* 0x000fd800078e0020 */
[----:B------:R-:W-:Y:S05]  /*6de0*/  @P0 BRA `(.L_x_134) ;  /* 0xffffffa000ac0947 */ /* 0x000fea000383ffff */
[----:B------:R-:W-:Y:S05]  /*6df0*/  EXIT ;  /* 0x000000000000794d */ /* 0x000fea0003800000 */
.L_x_4:
[----:B0-----:R-:W-:Y:S01]  /*6e00*/  ULDC.64 UR4, c[0x0][0x650] ;  /* 0x0001940000047ab9 */ /* 0x001fe20000000a00 */
        /* <DEDUP_REMOVED lines=25> */
.L_x_136:
[-CC-:B------:R-:W-:Y:S01]  /*6fa0*/  SHF.R.U64 R16, R14, R18.reuse, R15.reuse ;  /* 0x000000120e107219 */ /* 0x180fe2000000120f */
[----:B------:R-:W0:Y:S01]  /*6fb0*/  LDC R22, c[0x0][0x618] ;  /* 0x00018600ff167b82 */ /* 0x000e220000000800 */
[----:B------:R-:W-:Y:S01]  /*6fc0*/  SHF.R.U32.HI R7, RZ, R18, R15 ;  /* 0x00000012ff077219 */ /* 0x000fe2000001160f */
[----:B------:R-:W-:Y:S01]  /*6fd0*/  ULDC UR4, c[0x0][0x150] ;  /* 0x0000540000047ab9 */ /* 0x000fe20000000800 */
[----:B------:R-:W-:Y:S02]  /*6fe0*/  IADD3 R9, P0, RZ, -R16, RZ ;  /* 0x80000010ff097210 */ /* 0x000fe40007f1e0ff */
[----:B------:R-:W-:-:S03]  /*6ff0*/  I2FP.F32.U32 R10, R6 ;  /* 0x00000006000a7245 */ /* 0x000fc60000201000 */
[----:B------:R-:W1:Y:S01]  /*7000*/  LDC.64 R24, c[0x0][0x640] ;  /* 0x00019000ff187b82 */ /* 0x000e620000000a00 */
[----:B------:R-:W-:Y:S02]  /*7010*/  IMAD.X R7, RZ, RZ, ~R7, P0 ;  /* 0x000000ffff077224 */ /* 0x000fe400000e0e07 */
[----:B------:R-:W-:Y:S01]  /*7020*/  FMUL R13, R10, UR4 ;  /* 0x000000040a0d7c20 */ /* 0x000fe20008400000 */
[----:B------:R-:W-:Y:S01]  /*7030*/  IMAD.WIDE.U32 R10, R9, R20, R2 ;  /* 0x00000014090a7225 */ /* 0x000fe200078e0002 */
[----:B------:R-:W-:-:S03]  /*7040*/  ULDC UR4, c[0x0][0x154] ;  /* 0x0000550000047ab9 */ /* 0x000fc60000000800 */
[----:B------:R-:W-:Y:S01]  /*7050*/  IMAD R12, R7, R20, RZ ;  /* 0x00000014070c7224 */ /* 0x000fe200078e02ff */
[----:B------:R-:W2:Y:S01]  /*7060*/  LDC R15, c[0x0][0x144] ;  /* 0x00005100ff0f7b82 */ /* 0x000ea20000000800 */
[----:B------:R-:W3:Y:S02]  /*7070*/  F2I.U32.TRUNC.NTZ R13, R13 ;  /* 0x0000000d000d7305 */ /* 0x000ee4000020f000 */
[----:B------:R-:W-:Y:S02]  /*7080*/  IMAD R7, R9, R21, R12 ;  /* 0x0000001509077224 */ /* 0x000fe400078e020c */
[----:B------:R-:W-:Y:S02]  /*7090*/  IMAD.MOV.U32 R12, RZ, RZ, 0x1 ;  /* 0x00000001ff0c7424 */ /* 0x000fe400078e00ff */
[----:B------:R-:W-:Y:S01]  /*70a0*/  IMAD.IADD R7, R11, 0x1, R7 ;  /* 0x000000010b077824 */ /* 0x000fe200078e0207 */
[----:B------:R-:W4:Y:S04]  /*70b0*/  LDC R18, c[0x0][0x608] ;  /* 0x00018200ff127b82 */ /* 0x000f280000000800 */
[----:B0-----:R-:W-:-:S02]  /*70c0*/  SHF.R.U64 R14, R10, R22, R7 ;  /* 0x000000160a0e7219 */ /* 0x001fc40000001207 */
[----:B------:R-:W-:Y:S02]  /*70d0*/  I2FP.F32.U32 R10, R8 ;  /* 0x00000008000a7245 */ /* 0x000fe40000201000 */
[----:B------:R-:W0:Y:S01]  /*70e0*/  LDC R23, c[0x0][0x658] ;  /* 0x00019600ff177b82 */ /* 0x000e220000000800 */
[----:B-1----:R-:W-:Y:S01]  /*70f0*/  ISETP.NE.U32.AND P0, PT, R24, RZ, PT ;  /* 0x000000ff1800720c */ /* 0x002fe20003f05070 */
[----:B---3--:R-:W-:Y:S01]  /*7100*/  IMAD.MOV R9, RZ, RZ, -R13 ;  /* 0x000000ffff097224 */ /* 0x008fe200078e0a0d */
[----:B------:R-:W-:Y:S01]  /*7110*/  SHF.R.U32.HI R7, RZ, R22, R7 ;  /* 0x00000016ff077219 */ /* 0x000fe20000011607 */
[----:B------:R-:W-:Y:S01]  /*7120*/  FMUL R10, R10, UR4 ;  /* 0x000000040a0a7c20 */ /* 0x000fe20008400000 */
[----:B------:R-:W-:-:S03]  /*7130*/  ISETP.NE.AND.EX P0, PT, R25, RZ, PT, P0 ;  /* 0x000000ff1900720c */ /* 0x000fc60003f05300 */
[----:B------:R-:W1:Y:S01]  /*7140*/  LDC R21, c[0x0][0x148] ;  /* 0x00005200ff157b82 */ /* 0x000e620000000800 */
[----:B--2---:R-:W-:Y:S01]  /*7150*/  IMAD R22, R15, R9, R6 ;  /* 0x000000090f167224 */ /* 0x004fe200078e0206 */
[----:B------:R2:W3:Y:S06]  /*7160*/  F2I.U32.TRUNC.NTZ R19, R10 ;  /* 0x0000000a00137305 */ /* 0x0004ec000020f000 */
[----:B------:R-:W1:Y:S01]  /*7170*/  LDC R20, c[0x0][0x600] ;  /* 0x00018000ff147b82 */ /* 0x000e620000000800 */
[-CC-:B----4-:R-:W-:Y:S02]  /*7180*/  SHF.R.U64 R17, R14, R18.reuse, R7.reuse ;  /* 0x000000120e117219 */ /* 0x190fe40000001207 */
[----:B------:R-:W-:Y:S01]  /*7190*/  SHF.R.U32.HI R6, RZ, R18, R7 ;  /* 0x00000012ff067219 */ /* 0x000fe20000011607 */
[----:B------:R-:W-:-:S04]  /*71a0*/  IMAD.MOV.U32 R18, RZ, RZ, -0x1 ;  /* 0xffffffffff127424 */ /* 0x000fc800078e00ff */
[----:B------:R-:W4:Y:S01]  /*71b0*/  LDC R26, c[0x0][0x648] ;  /* 0x00019200ff1a7b82 */ /* 0x000f220000000800 */
[-C--:B0-----:R-:W-:Y:S02]  /*71c0*/  SHF.L.U32 R9, R18, R23.reuse, RZ ;  /* 0x0000001712097219 */ /* 0x081fe400000006ff */
[-CC-:B------:R-:W-:Y:S02]  /*71d0*/  SHF.R.U64 R18, R17, R23.reuse, R6.reuse ;  /* 0x0000001711127219 */ /* 0x180fe40000001206 */
[-C--:B------:R-:W-:Y:S02]  /*71e0*/  SHF.R.U32.HI R7, RZ, R23.reuse, R6 ;  /* 0x00000017ff077219 */ /* 0x080fe40000011606 */
[----:B------:R-:W-:Y:S01]  /*71f0*/  SHF.L.U32 R23, R12, R23, RZ ;  /* 0x000000170c177219 */ /* 0x000fe200000006ff */
[----:B------:R-:W0:Y:S01]  /*7200*/  LDC R27, c[0x0][0x638] ;  /* 0x00018e00ff1b7b82 */ /* 0x000e220000000800 */
[----:B------:R-:W-:Y:S01]  /*7210*/  LOP3.LUT R28, RZ, R9, RZ, 0x33, !PT ;  /* 0x00000009ff1c7212 */ /* 0x000fe200078e33ff */
[----:B------:R-:W-:-:S06]  /*7220*/  IMAD.MOV.U32 R6, RZ, RZ, R18 ;  /* 0x000000ffff067224 */ /* 0x000fcc00078e0012 */
[----:B------:R-:W0:Y:S01]  /*7230*/  LDC R29, c[0x0][0x610] ;  /* 0x00018400ff1d7b82 */ /* 0x000e220000000800 */
[----:B--23--:R-:W-:Y:S05]  /*7240*/  @!P0 BRA `(.L_x_137) ;  /* 0x0000000000288947 */ /* 0x00cfea0003800000 */
[----:B------:R-:W2:Y:S02]  /*7250*/  LDC R9, c[0x0][0x64c] ;  /* 0x00019300ff097b82 */ /* 0x000ea40000000800 */
[----:B--2---:R-:W-:-:S05]  /*7260*/  IADD3 R9, P0, R18, R9, RZ ;  /* 0x0000000912097210 */ /* 0x004fca0007f1e0ff */
        /* <DEDUP_REMOVED lines=8> */
.L_x_137:
[----:B----4-:R-:W-:Y:S01]  /*72f0*/  SHF.R.U64 R7, R6, R26, R7 ;  /* 0x0000001a06077219 */ /* 0x010fe20000001207 */
[----:B-1----:R-:W-:Y:S01]  /*7300*/  VIADD R13, R20, 0xffffffff ;  /* 0xffffffff140d7836 */ /* 0x002fe20000000000 */
[----:B------:R-:W-:Y:S01]  /*7310*/  LOP3.LUT R6, R17, R28, RZ, 0xc0, !PT ;  /* 0x0000001c11067212 */ /* 0x000fe200078ec0ff */
[----:B------:R-:W-:Y:S02]  /*7320*/  IMAD.MOV R19, RZ, RZ, -R19 ;  /* 0x000000ffff137224 */ /* 0x000fe400078e0a13 */
[----:B------:R-:W-:Y:S02]  /*7330*/  IMAD.MOV R9, RZ, RZ, -R7 ;  /* 0x000000ffff097224 */ /* 0x000fe400078e0a07 */
[----:B------:R-:W-:Y:S01]  /*7340*/  IMAD R11, R23, R7, R6 ;  /* 0x00000007170b7224 */ /* 0x000fe200078e0206 */
[----:B------:R-:W-:Y:S01]  /*7350*/  LOP3.LUT R7, R14, R13, RZ, 0xc0, !PT ;  /* 0x0000000d0e077212 */ /* 0x000fe200078ec0ff */
[----:B------:R-:W-:Y:S02]  /*7360*/  @P4 IMAD R22, R21, R19, R8 ;  /* 0x0000001315164224 */ /* 0x000fe400078e0208 */
[----:B0-----:R-:W-:-:S02]  /*7370*/  IMAD R6, R9, R27, R18 ;  /* 0x0000001b09067224 */ /* 0x001fc400078e0212 */
[----:B------:R-:W-:Y:S02]  /*7380*/  IMAD R11, R11, R29, R22 ;  /* 0x0000001d0b0b7224 */ /* 0x000fe400078e0216 */
[----:B------:R-:W-:Y:S02]  /*7390*/  IMAD R6, R6, R20, R7 ;  /* 0x0000001406067224 */ /* 0x000fe400078e0207 */
[----:B------:R-:W-:Y:S02]  /*73a0*/  IMAD.MOV.U32 R9, RZ, RZ, 0x1 ;  /* 0x00000001ff097424 */ /* 0x000fe400078e00ff */
[----:B------:R-:W-:Y:S01]  /*73b0*/  IMAD.MOV.U32 R10, RZ, RZ, R16 ;  /* 0x000000ffff0a7224 */ /* 0x000fe200078e0010 */
[----:B------:R-:W-:Y:S02]  /*73c0*/  SEL R14, R6, R11, !P4 ;  /* 0x0000000b060e7207 */ /* 0x000fe40006000000 */
[----:B------:R-:W-:-:S07]  /*73d0*/  SEL R11, R11, R6, !P4 ;  /* 0x000000060b0b7207 */ /* 0x000fce0006000000 */
.L_x_135:
[----:B------:R-:W-:-:S08]  /*73e0*/  NOP ;  /* 0x0000000000007918 */ /* 0x000fd00000000000 */
[----:B------:R-:W0:-:S00]  /*73f0*/  USETMAXREG.DEALLOC.CTAPOOL 0x28 ;  /* 0x00000028000079c8 */ /* 0x000e0000080e0500 */
[----:B0-----:R-:W-:-:S13]  /*7400*/  ISETP.NE.AND P0, PT, R5, RZ, PT ;  /* 0x000000ff0500720c */ /* 0x001fda0003f05270 */
[----:B------:R-:W-:Y:S05]  /*7410*/  @P0 EXIT ;  /* 0x000000000000094d */ /* 0x000fea0003800000 */
[----:B------:R-:W-:Y:S01]  /*7420*/  LOP3.LUT P0, RZ, R9, 0xff, RZ, 0xc0, !PT ;  /* 0x000000ff09ff7812 */ /* 0x000fe2000780c0ff */
[----:B------:R-:W-:Y:S02]  /*7430*/  IMAD.MOV.U32 R5, RZ, RZ, 0x1 ;  /* 0x00000001ff057424 */ /* 0x000fe400078e00ff */
[----:B------:R-:W-:-:S10]  /*7440*/  IMAD.MOV.U32 R13, RZ, RZ, RZ ;  /* 0x000000ffff0d7224 */ /* 0x000fd400078e00ff */
[----:B------:R-:W-:Y:S05]  /*7450*/  @!P0 BRA `(.L_x_138) ;  /* 0x0000000c002c8947 */ /* 0x000fea0003800000 */
[----:B------:R-:W0:Y:S01]  /*7460*/  LDC R5, c[0x0][0x28c] ;  /* 0x0000a300ff057b82 */ /* 0x000e220000000800 */
[----:B------:R-:W-:Y:S01]  /*7470*/  ULDC UR5, c[0x0][0x600] ;  /* 0x0001800000057ab9 */ /* 0x000fe20000000800 */
[----:B------:R-:W-:Y:S01]  /*7480*/  ULDC UR4, c[0x0][0xc] ;  /* 0x0000030000047ab9 */ /* 0x000fe20000000800 */
[----:B------:R-:W-:Y:S01]  /*7490*/  UIADD3 UR16, UR5, -0x1, URZ ;  /* 0xffffffff05107890 */ /* 0x000fe2000fffe03f */
[C---:B------:R-:W-:Y:S01]  /*74a0*/  LOP3.LUT P2, RZ, R0.reuse, 0x7f, RZ, 0xc0, !PT ;  /* 0x0000007f00ff7812 */ /* 0x040fe2000784c0ff */
[----:B------:R-:W-:Y:S01]  /*74b0*/  ULDC UR6, c[0x0][0x658] ;  /* 0x0001960000067ab9 */ /* 0x000fe20000000800 */
[----:B------:R-:W-:Y:S01]  /*74c0*/  ULDC UR5, c[0x0][0x10] ;  /* 0x0000040000057ab9 */ /* 0x000fe20000000800 */
[----:B------:R-:W-:Y:S01]  /*74d0*/  UMOV UR7, 0xffffffff ;  /* 0xffffffff00077882 */ /* 0x000fe20000000000 */
[----:B------:R-:W-:Y:S01]  /*74e0*/  UMOV UR8, 0x1 ;  /* 0x0000000100087882 */ /* 0x000fe20000000000 */
[----:B------:R-:W-:Y:S01]  /*74f0*/  UIMAD.WIDE.U32 UR4, UR4, UR5, URZ ;  /* 0x00000005040472a5 */ /* 0x000fe2000f8e003f */
[----:B------:R-:W-:Y:S01]  /*7500*/  LOP3.LUT P0, RZ, R0, 0x1f, RZ, 0xc0, !PT ;  /* 0x0000001f00ff7812 */ /* 0x000fe2000780c0ff */
[----:B------:R-:W-:Y:S01]  /*7510*/  USHF.L.U32 UR7, UR7, UR6, URZ ;  /* 0x0000000607077299 */ /* 0x000fe2000800063f */
[----:B------:R-:W-:Y:S01]  /*7520*/  BSSY B0, `(.L_x_138) ;  /* 0x00000be000007945 */ /* 0x000fe20003800000 */
[----:B------:R-:W-:Y:S01]  /*7530*/  USHF.L.U32 UR18, UR8, UR6, URZ ;  /* 0x0000000608127299 */ /* 0x000fe2000800063f */
[----:B------:R-:W-:Y:S01]  /*7540*/  IMAD.MOV.U32 R15, RZ, RZ, 0x1 ;  /* 0x00000001ff0f7424 */ /* 0x000fe200078e00ff */
[----:B------:R-:W-:Y:S01]  /*7550*/  LOP3.LUT R16, R4, 0x2, RZ, 0xfc, !PT ;  /* 0x0000000204107812 */ /* 0x000fe200078efcff */
[----:B------:R-:W-:Y:S01]  /*7560*/  ULDC UR6, c[0x0][0x14] ;  /* 0x0000050000067ab9 */ /* 0x000fe20000000800 */
[----:B------:R-:W-:Y:S01]  /*7570*/  PLOP3.LUT P0, PT, P0, P2, PT, 0x8a, 0x0 ;  /* 0x000000000000781c */ /* 0x000fe20000705172 */
[----:B------:R-:W-:Y:S01]  /*7580*/  UIMAD.WIDE.U32 UR20, UR4, UR6, URZ ;  /* 0x00000006041472a5 */ /* 0x000fe2000f8e003f */
[----:B------:R-:W-:Y:S01]  /*7590*/  IMAD.MOV.U32 R13, RZ, RZ, RZ ;  /* 0x000000ffff0d7224 */ /* 0x000fe200078e00ff */
[----:B------:R-:W-:-:S02]  /*75a0*/  UIMAD UR13, UR5, UR6, URZ ;  /* 0x00000006050d72a4 */ /* 0x000fc4000f8e023f */
[----:B------:R-:W-:Y:S01]  /*75b0*/  ULOP3.LUT UR17, URZ, UR7, URZ, 0x33, !UPT ;  /* 0x000000073f117292 */ /* 0x000fe2000f8e333f */
[----:B0-----:R-:W-:Y:S01]  /*75c0*/  VIADD R5, R5, 0x3f ;  /* 0x0000003f05057836 */ /* 0x001fe20000000000 */
[----:B------:R-:W-:Y:S01]  /*75d0*/  UIADD3 UR13, UR21, UR13, URZ ;  /* 0x0000000d150d7290 */ /* 0x000fe2000fffe03f */
[----:B------:R-:W-:-:S03]  /*75e0*/  ULDC.64 UR22, c[0x0][0x198] ;  /* 0x0000660000167ab9 */ /* 0x000fc60000000a00 */
[----:B------:R-:W-:-:S04]  /*75f0*/  SHF.R.S32.HI R6, RZ, 0x1f, R5 ;  /* 0x0000001fff067819 */ /* 0x000fc80000011405 */
[----:B------:R-:W-:Y:S01]  /*7600*/  LEA.HI R6, R6, R5, RZ, 0x6 ;  /* 0x0000000506067211 */ /* 0x000fe200078f30ff */
[----:B------:R-:W-:-:S03]  /*7610*/  IMAD.MOV.U32 R5, RZ, RZ, 0x1 ;  /* 0x00000001ff057424 */ /* 0x000fc600078e00ff */
[----:B------:R-:W-:-:S05]  /*7620*/  SHF.R.S32.HI R12, RZ, 0x6, R6 ;  /* 0x00000006ff0c7819 */ /* 0x000fca0000011406 */
[----:B------:R-:W-:-:S07]  /*7630*/  VIADD R0, R12, 0x1 ;  /* 0x000000010c007836 */ /* 0x000fce0000000000 */
.L_x_150:
[----:B------:R-:W-:-:S03]  /*7640*/  UMOV UR4, 0xffffffff ;  /* 0xffffffff00047882 */ /* 0x000fc60000000000 */
[----:B------:R-:W-:Y:S05]  /*7650*/  BRA.DIV UR4, `(.L_x_139) ;  /* 0x0000001604287947 */ /* 0x000fea000b800000 */
[----:B------:R-:W-:-:S13]  /*7660*/  ELECT P1, URZ, PT ;  /* 0x00000000003f782f */ /* 0x000fda0003820000 */
.L_x_172:
[----:B------:R-:W0:Y:S01]  /*7670*/  LDC R6, c[0x0][0x28c] ;  /* 0x0000a300ff067b82 */ /* 0x000e220000000800 */
[----:B------:R-:W-:Y:S01]  /*7680*/  BSSY B1, `(.L_x_140) ;  /* 0x0000037000017945 */ /* 0x000fe20003800000 */
[----:B0-----:R-:W-:-:S13]  /*7690*/  ISETP.LT.OR P1, PT, R6, 0x1, !P1 ;  /* 0x000000010600780c */ /* 0x001fda0004f21670 */
[----:B------:R-:W-:Y:S05]  /*76a0*/  @P1 BRA `(.L_x_141) ;  /* 0x0000000000d01947 */ /* 0x000fea0003800000 */
[----:B------:R-:W-:Y:S02]  /*76b0*/  IMAD R17, R14, 0x30, RZ ;  /* 0x000000300e117824 */ /* 0x000fe400078e02ff */
[----:B------:R-:W-:Y:S02]  /*76c0*/  IMAD R18, R11, 0xc0, RZ ;  /* 0x000000c00b127824 */ /* 0x000fe400078e02ff */
[----:B------:R-:W-:Y:S02]  /*76d0*/  IMAD.MOV.U32 R20, RZ, RZ, RZ ;  /* 0x000000ffff147224 */ /* 0x000fe400078e00ff */
[----:B------:R-:W-:Y:S02]  /*76e0*/  IMAD.MOV.U32 R6, RZ, RZ, R0 ;  /* 0x000000ffff067224 */ /* 0x000fe400078e0000 */
[----:B------:R-:W-:Y:S02]  /*76f0*/  IMAD.MOV.U32 R7, RZ, RZ, R5 ;  /* 0x000000ffff077224 */ /* 0x000fe400078e0005 */
[----:B------:R-:W-:-:S07]  /*7700*/  IMAD.MOV.U32 R8, RZ, RZ, R13 ;  /* 0x000000ffff087224 */ /* 0x000fce00078e000d */
.L_x_145:
[----:B------:R-:W0:Y:S01]  /*7710*/  S2R R14, SR_CgaCtaId ;  /* 0x00000000000e7919 */ /* 0x000e220000008800 */
[----:B------:R-:W-:Y:S01]  /*7720*/  MOV R9, 0x400 ;  /* 0x0000040000097802 */ /* 0x000fe20000000f00 */
[----:B------:R-:W1:Y:S03]  /*7730*/  @!P2 LDC R11, c[0x0][0x500] ;  /* 0x00014000ff0bab82 */ /* 0x000e660000000800 */
[----:B0-----:R-:W-:Y:S02]  /*7740*/  LEA R19, R14, R9, 0x18 ;  /* 0x000000090e137211 */ /* 0x001fe400078ec0ff */
[----:B------:R-:W-:-:S03]  /*7750*/  SHF.L.U32 R9, R7, 0x1f, RZ ;  /* 0x0000001f07097819 */ /* 0x000fc600000006ff */
[----:B------:R-:W-:-:S04]  /*7760*/  IMAD R14, R8, 0x8, R19 ;  /* 0x00000008080e7824 */ /* 0x000fc800078e0213 */
[----:B------:R-:W0:Y:S02]  /*7770*/  SYNCS.PHASECHK.TRANS64.TRYWAIT P1, [R14+URZ+0x78], R9 ;  /* 0x000078090e0075a7 */ /* 0x000e24000802017f */
[----:B01----:R-:W-:Y:S05]  /*7780*/  @!P1 BRA `(.L_x_142) ;  /* 0x0000001000fc9947 */ /* 0x003fea0003800000 */
.L_x_173:
[----:B0-----:R-:W-:Y:S01]  /*7790*/  PRMT R9, R16, 0x9910, RZ ;  /* 0x0000991010097816 */ /* 0x001fe200000000ff */
[----:B------:R0:W-:Y:S03]  /*77a0*/  @!P2 SYNCS.ARRIVE.TRANS64 RZ, [R14+URZ], R11 ;  /* 0x0000000b0effa9a7 */ /* 0x0001e6000800003f */
[----:B------:R-:W-:-:S13]  /*77b0*/  ISETP.NE.AND P1, PT, R9, 0x2, PT ;  /* 0x000000020900780c */ /* 0x000fda0003f25270 */
[----:B0-----:R-:W-:Y:S05]  /*77c0*/  @P1 BRA `(.L_x_143) ;  /* 0x0000000000041947 */ /* 0x001fea0003800000 */
[----:B------:R-:W-:Y:S01]  /*77d0*/  BPT.TRAP 0x1 ;  /* 0x000000040000795c */ /* 0x000fe20000300000 */
.L_x_143:
[----:B------:R-:W-:Y:S05]  /*77e0*/  @P0 BRA `(.L_x_144) ;  /* 0x0000000000040947 */ /* 0x000fea0003800000 */
[----:B------:R-:W-:Y:S01]  /*77f0*/  BPT.TRAP 0x1 ;  /* 0x000000040000795c */ /* 0x000fe20000300000 */
.L_x_144:
[--C-:B------:R-:W-:Y:S01]  /*7800*/  IMAD R9, R8, 0x3000, R19.reuse ;  /* 0x0000300008097824 */ /* 0x100fe200078e0213 */
[----:B------:R-:W-:Y:S01]  /*7810*/  R2UR UR9, R14 ;  /* 0x000000000e0972ca */ /* 0x000fe200000e0000 */
[----:B------:R-:W-:Y:S01]  /*7820*/  IMAD R19, R8, 0xc00, R19 ;  /* 0x00000c0008137824 */ /* 0x000fe200078e0213 */
[----:B------:R-:W-:Y:S01]  /*7830*/  UIADD3 UR4, UP0, UR22, 0xf0, URZ ;  /* 0x000000f016047890 */ /* 0x000fe2000ff1e03f */
[----:B------:R-:W-:Y:S01]  /*7840*/  VIADD R6, R6, 0xffffffff ;  /* 0xffffffff06067836 */ /* 0x000fe20000000000 */
[----:B------:R-:W-:Y:S01]  /*7850*/  R2UR UR5, R9 ;  /* 0x00000000090572ca */ /* 0x000fe200000e0000 */
[----:B------:R-:W-:Y:S01]  /*7860*/  UIADD3 UR24, UP1, UR22, 0x1f0, URZ ;  /* 0x000001f016187890 */ /* 0x000fe2000ff3e03f */
[----:B------:R-:W-:Y:S01]  /*7870*/  R2UR UR8, R19 ;  /* 0x00000000130872ca */ /* 0x000fe200000e0000 */
[----:B------:R-:W-:Y:S01]  /*7880*/  VIADD R8, R8, 0x1 ;  /* 0x0000000108087836 */ /* 0x000fe20000000000 */
[----:B------:R-:W-:Y:S01]  /*7890*/  R2UR UR11, R18 ;  /* 0x00000000120b72ca */ /* 0x000fe200000e0000 */
[----:B------:R-:W-:Y:S01]  /*78a0*/  UIADD3.X UR25, URZ, UR23, URZ, UP1, !UPT ;  /* 0x000000173f197290 */ /* 0x000fe20008ffe43f */
[----:B------:R-:W-:Y:S01]  /*78b0*/  R2UR UR10, R20 ;  /* 0x00000000140a72ca */ /* 0x000fe200000e0000 */
[----:B------:R-:W-:Y:S01]  /*78c0*/  UMOV UR6, 0x0 ;  /* 0x0000000000067882 */ /* 0x000fe20000000000 */
[----:B------:R-:W-:Y:S01]  /*78d0*/  R2UR UR12, R10 ;  /* 0x000000000a0c72ca */ /* 0x000fe200000e0000 */
[----:B------:R-:W-:Y:S01]  /*78e0*/  UMOV UR7, 0x10000000 ;  /* 0x1000000000077882 */ /* 0x000fe20000000000 */
[----:B------:R-:W-:Y:S01]  /*78f0*/  R2UR UR19, R17 ;  /* 0x00000000111372ca */ /* 0x000fe200000e0000 */
[----:B------:R-:W-:Y:S01]  /*7900*/  VIADD R20, R20, 0x40 ;  /* 0x0000004014147836 */ /* 0x000fe20000000000 */
[----:B------:R-:W-:Y:S01]  /*7910*/  ISETP.GT.AND P3, PT, R6, 0x1, PT ;  /* 0x000000010600780c */ /* 0x000fe20003f64270 */
[----:B------:R-:W-:Y:S01]  /*7920*/  UIADD3 UR14, UR5, 0x200, URZ ;  /* 0x00000200050e7890 */ /* 0x000fe2000fffe03f */
[----:B------:R-:W-:Y:S01]  /*7930*/  ISETP.NE.AND P1, PT, R8, 0xf, PT ;  /* 0x0000000f0800780c */ /* 0x000fe20003f25270 */
[----:B------:R-:W-:-:S02]  /*7940*/  UIADD3.X UR5, URZ, UR23, URZ, UP0, !UPT ;  /* 0x000000173f057290 */ /* 0x000fc400087fe43f */
[----:B------:R-:W-:Y:S01]  /*7950*/  UIADD3 UR15, UR8, 0x2d200, URZ ;  /* 0x0002d200080f7890 */ /* 0x000fe2000fffe03f */
[----:B------:R-:W-:Y:S02]  /*7960*/  SEL R14, RZ, 0x1, P1 ;  /* 0x00000001ff0e7807 */ /* 0x000fe40000800000 */
[----:B------:R-:W-:Y:S01]  /*7970*/  UMOV UR8, UR14 ;  /* 0x0000000e00087c82 */ /* 0x000fe20008000000 */
[----:B------:R-:W-:Y:S02]  /*7980*/  SEL R8, R8, RZ, P1 ;  /* 0x000000ff08087207 */ /* 0x000fe40000800000 */
[----:B------:R-:W-:Y:S01]  /*7990*/  LOP3.LUT R7, R7, R14, RZ, 0x3c, !PT ;  /* 0x0000000e07077212 */ /* 0x000fe200078e3cff */
[----:B------:R0:W-:Y:S02]  /*79a0*/  UTMALDG.3D [UR8], [UR4], desc[UR6] ;  /* 0x00000608040075b4 */ /* 0x0001e40008011000 */
[----:B0-----:R-:W-:Y:S01]  /*79b0*/  UMOV UR8, UR15 ;  /* 0x0000000f00087c82 */ /* 0x001fe20008000000 */
[----:B------:R-:W-:-:S02]  /*79c0*/  UMOV UR11, UR19 ;  /* 0x00000013000b7c82 */ /* 0x000fc40008000000 */
[----:B------:R0:W-:Y:S02]  /*79d0*/  UTMALDG.3D [UR8], [UR24], desc[UR6] ;  /* 0x00000608180075b4 */ /* 0x0001e40008011000 */
[----:B0-----:R-:W-:Y:S05]  /*79e0*/  @P3 BRA `(.L_x_145) ;  /* 0xfffffffc00483947 */ /* 0x001fea000383ffff */
.L_x_141:
[----:B------:R-:W-:Y:S05]  /*79f0*/  BSYNC B1 ;  /* 0x0000000000017941 */ /* 0x000fea0003800000 */
.L_x_140:
[----:B------:R-:W-:Y:S01]  /*7a00*/  LOP3.LUT P3, RZ, R15, 0xff, RZ, 0xc0, !PT ;  /* 0x000000ff0fff7812 */ /* 0x000fe2000786c0ff */
[----:B------:R-:W-:Y:S01]  /*7a10*/  IMAD.IADD R13, R12, 0x1, R13 ;  /* 0x000000010c0d7824 */ /* 0x000fe200078e020d */
[----:B------:R-:W-:Y:S01]  /*7a20*/  IADD3 R2, P5, R2, UR20, RZ ;  /* 0x0000001402027c10 */ /* 0x000fe2000ffbe0ff */
[----:B------:R-:W-:Y:S01]  /*7a30*/  ULDC.64 UR4, c[0x0][0x650] ;  /* 0x0001940000047ab9 */ /* 0x000fe20000000a00 */
[----:B------:R-:W-:Y:S01]  /*7a40*/  BSSY B1, `(.L_x_146) ;  /* 0x0000069000017945 */ /* 0x000fe20003800000 */
[----:B------:R-:W-:Y:S01]  /*7a50*/  IMAD.MOV.U32 R11, RZ, RZ, -0x1 ;  /* 0xffffffffff0b7424 */ /* 0x000fe200078e00ff */
[----:B------:R-:W-:Y:S01]  /*7a60*/  ISETP.GT.U32.AND P1, PT, R13, 0xe, PT ;  /* 0x0000000e0d00780c */ /* 0x000fe20003f24070 */
[----:B------:R-:W-:Y:S01]  /*7a70*/  IMAD.MOV.U32 R14, RZ, RZ, -0x1 ;  /* 0xffffffffff0e7424 */ /* 0x000fe200078e00ff */
[----:B------:R-:W-:Y:S01]  /*7a80*/  IADD3.X R3, R3, UR13, RZ, P5, !PT ;  /* 0x0000000d03037c10 */ /* 0x000fe2000affe4ff */
[----:B------:R-:W-:Y:S01]  /*7a90*/  IMAD.MOV.U32 R10, RZ, RZ, -0x1 ;  /* 0xffffffffff0a7424 */ /* 0x000fe200078e00ff */
[----:B------:R-:W-:-:S02]  /*7aa0*/  ISETP.LT.U32.AND P1, PT, R12, 0xf, P1 ;  /* 0x0000000f0c00780c */ /* 0x000fc40000f21070 */
[----:B------:R-:W-:Y:S01]  /*7ab0*/  PRMT R15, RZ, 0x7610, R15 ;  /* 0x00007610ff0f7816 */ /* 0x000fe2000000000f */
[----:B------:R-:W0:Y:S01]  /*7ac0*/  @P3 S2R R7, SR_CgaCtaId ;  /* 0x0000000000073919 */ /* 0x000e220000008800 */
[----:B------:R-:W-:-:S04]  /*7ad0*/  @P3 MOV R6, 0x400 ;  /* 0x0000040000063802 */ /* 0x000fc80000000f00 */
[----:B0-----:R-:W-:Y:S01]  /*7ae0*/  @P3 LEA R8, R7, R6, 0x18 ;  /* 0x0000000607083211 */ /* 0x001fe200078ec0ff */
[----:B------:R-:W-:Y:S01]  /*7af0*/  IMAD.WIDE.U32 R6, R13, -0x77777777, RZ ;  /* 0x888888890d067825 */ /* 0x000fe200078e00ff */
[----:B------:R-:W-:Y:S02]  /*7b00*/  SEL R6, RZ, 0x1, !P1 ;  /* 0x00000001ff067807 */ /* 0x000fe40004800000 */
[----:B------:R-:W-:Y:S01]  /*7b10*/  ISETP.GE.U32.AND P1, PT, R2, UR4, PT ;  /* 0x0000000402007c0c */ /* 0x000fe2000bf26070 */
[----:B------:R0:W-:Y:S01]  /*7b20*/  @P3 SYNCS.ARRIVE.TRANS64.A1T0 RZ, [R8+URZ+0x108], RZ ;  /* 0x000108ff08ff39a7 */ /* 0x0001e2000810003f */
[----:B------:R-:W-:Y:S02]  /*7b30*/  ISETP.GE.U32.AND P3, PT, R12, 0xf, PT ;  /* 0x0000000f0c00780c */ /* 0x000fe40003f66070 */
[----:B------:R-:W-:Y:S02]  /*7b40*/  ISETP.GE.U32.AND.EX P1, PT, R3, UR5, PT, P1 ;  /* 0x0000000503007c0c */ /* 0x000fe4000bf26110 */
[----:B------:R-:W-:-:S02]  /*7b50*/  LOP3.LUT R5, R5, R6, RZ, 0x3c, !PT ;  /* 0x0000000605057212 */ /* 0x000fc400078e3cff */
[----:B------:R-:W-:Y:S02]  /*7b60*/  PRMT R6, RZ, 0x7610, R6 ;  /* 0x00007610ff067816 */ /* 0x000fe40000000006 */
[----:B0-----:R-:W-:-:S05]  /*7b70*/  SHF.R.U32.HI R8, RZ, 0x3, R7 ;  /* 0x00000003ff087819 */ /* 0x001fca0000011607 */
[----:B------:R-:W-:Y:S01]  /*7b80*/  IMAD R13, R8, -0xf, R13 ;  /* 0xfffffff1080d7824 */ /* 0x000fe200078e020d */
[----:B------:R-:W-:Y:S01]  /*7b90*/  @P3 LOP3.LUT R5, R5, 0x1, R8, 0x78, !PT ;  /* 0x0000000105053812 */ /* 0x000fe200078e7808 */
[----:B------:R-:W-:Y:S06]  /*7ba0*/  @P1 BRA `(.L_x_147) ;  /* 0x0000000400481947 */ /* 0x000fec0003800000 */
[----:B------:R-:W-:Y:S01]  /*7bb0*/  ULDC.64 UR4, c[0x0][0x628] ;  /* 0x00018a0000047ab9 */ /* 0x000fe20000000a00 */
[----:B------:R-:W0:Y:S01]  /*7bc0*/  S2R R17, SR_CTAID.X ;  /* 0x0000000000117919 */ /* 0x000e220000002500 */
[----:B------:R-:W-:Y:S01]  /*7bd0*/  ISETP.NE.U32.AND P1, PT, RZ, UR4, PT ;  /* 0x00000004ff007c0c */ /* 0x000fe2000bf25070 */
[----:B------:R-:W-:Y:S01]  /*7be0*/  ULDC UR7, c[0x0][0x630] ;  /* 0x00018c0000077ab9 */ /* 0x000fe20000000800 */
[----:B------:R-:W-:Y:S01]  /*7bf0*/  IMAD.MOV.U32 R6, RZ, RZ, R2 ;  /* 0x000000ffff067224 */ /* 0x000fe200078e0002 */
[----:B------:R-:W1:Y:S01]  /*7c00*/  S2R R14, SR_CTAID.Y ;  /* 0x00000000000e7919 */ /* 0x000e620000002600 */
[----:B------:R-:W-:Y:S01]  /*7c10*/  ISETP.NE.AND.EX P1, PT, RZ, UR5, PT, P1 ;  /* 0x00000005ff007c0c */ /* 0x000fe2000bf25310 */
[----:B------:R-:W-:-:S12]  /*7c20*/  IMAD.MOV.U32 R7, RZ, RZ, R3 ;  /* 0x000000ffff077224 */ /* 0x000fd800078e0003 */
[----:B------:R-:W-:Y:S05]  /*7c30*/  @!P1 BRA `(.L_x_148) ;  /* 0x0000000000289947 */ /* 0x000fea0003800000 */
[----:B------:R-:W-:Y:S02]  /*7c40*/  ULDC UR6, c[0x0][0x634] ;  /* 0x00018d0000067ab9 */ /* 0x000fe40000000800 */
[----:B------:R-:W-:-:S05]  /*7c50*/  IADD3 R11, P1, R2, UR6, RZ ;  /* 0x00000006020b7c10 */ /* 0x000fca000ff3e0ff */
[----:B------:R-:W-:-:S04]  /*7c60*/  IMAD.X R19, RZ, RZ, R3, P1 ;  /* 0x000000ffff137224 */ /* 0x000fc800008e0603 */
[----:B------:R-:W-:-:S04]  /*7c70*/  IMAD.WIDE.U32 R8, R19, UR4, RZ ;  /* 0x0000000413087c25 */ /* 0x000fc8000f8e00ff */
[----:B------:R-:W-:-:S04]  /*7c80*/  IMAD.WIDE.U32 R8, P1, R11, UR5, R8 ;  /* 0x000000050b087c25 */ /* 0x000fc8000f820008 */
[----:B------:R-:W-:-:S04]  /*7c90*/  IMAD.WIDE.U32 R10, R11, UR4, RZ ;  /* 0x000000040b0a7c25 */ /* 0x000fc8000f8e00ff */
[----:B------:R-:W-:Y:S01]  /*7ca0*/  IMAD.X R7, RZ, RZ, RZ, P1 ;  /* 0x000000ffff077224 */ /* 0x000fe200008e06ff */
[----:B------:R-:W-:Y:S01]  /*7cb0*/  IADD3 RZ, P1, R11, R8, RZ ;  /* 0x000000080bff7210 */ /* 0x000fe20007f3e0ff */
[----:B------:R-:W-:-:S04]  /*7cc0*/  IMAD.MOV.U32 R6, RZ, RZ, R9 ;  /* 0x000000ffff067224 */ /* 0x000fc800078e0009 */
[----:B------:R-:W-:-:S08]  /*7cd0*/  IMAD.WIDE.U32.X R6, R19, UR5, R6, P1 ;  /* 0x0000000513067c25 */ /* 0x000fd000088e0406 */
.L_x_148:
[--C-:B------:R-:W-:Y:S01]  /*7ce0*/  SHF.R.U64 R10, R6, UR7, R7.reuse ;  /* 0x00000007060a7c19 */ /* 0x100fe20008001207 */
[----:B------:R-:W-:Y:S01]  /*7cf0*/  ULDC.64 UR4, c[0x0][0x620] ;  /* 0x0001880000047ab9 */ /* 0x000fe20000000a00 */
[----:B------:R-:W-:Y:S01]  /*7d00*/  SHF.R.U32.HI R6, RZ, UR7, R7 ;  /* 0x00000007ff067c19 */ /* 0x000fe20008011607 */
[----:B------:R-:W2:Y:S01]  /*7d10*/  LDC R22, c[0x0][0x144] ;  /* 0x00005100ff167b82 */ /* 0x000ea20000000800 */
[----:B------:R-:W-:Y:S01]  /*7d20*/  IADD3 R9, P1, RZ, -R10, RZ ;  /* 0x8000000aff097210 */ /* 0x000fe20007f3e0ff */
[----:B------:R-:W-:Y:S01]  /*7d30*/  ULDC.64 UR8, c[0x0][0x640] ;  /* 0x0001900000087ab9 */ /* 0x000fe20000000a00 */
[----:B0-----:R-:W-:Y:S01]  /*7d40*/  I2FP.F32.U32 R11, R17 ;  /* 0x00000011000b7245 */ /* 0x001fe20000201000 */
[----:B------:R-:W-:Y:S02]  /*7d50*/  ULDC UR6, c[0x0][0x608] ;  /* 0x0001820000067ab9 */ /* 0x000fe40000000800 */
[----:B------:R-:W-:Y:S01]  /*7d60*/  IMAD.X R6, RZ, RZ, ~R6, P1 ;  /* 0x000000ffff067224 */ /* 0x000fe200008e0e06 */
[----:B------:R-:W-:Y:S01]  /*7d70*/  ISETP.NE.U32.AND P1, PT, RZ, UR8, PT ;  /* 0x00000008ff007c0c */ /* 0x000fe2000bf25070 */
[----:B------:R-:W0:Y:S02]  /*7d80*/  LDC R19, c[0x0][0x148] ;  /* 0x00005200ff137b82 */ /* 0x000e240000000800 */
[----:B------:R-:W-:Y:S01]  /*7d90*/  IMAD R8, R6, UR4, RZ ;  /* 0x0000000406087c24 */ /* 0x000fe2000f8e02ff */
[----:B------:R-:W-:Y:S01]  /*7da0*/  ISETP.NE.AND.EX P1, PT, RZ, UR9, PT, P1 ;  /* 0x00000009ff007c0c */ /* 0x000fe2000bf25310 */
[----:B------:R-:W-:Y:S01]  /*7db0*/  IMAD.WIDE.U32 R6, R9, UR4, R2 ;  /* 0x0000000409067c25 */ /* 0x000fe2000f8e0002 */
[----:B------:R-:W-:-:S03]  /*7dc0*/  ULDC UR4, c[0x0][0x150] ;  /* 0x0000540000047ab9 */ /* 0x000fc60000000800 */
[----:B------:R-:W-:Y:S02]  /*7dd0*/  IMAD R9, R9, UR5, R8 ;  /* 0x0000000509097c24 */ /* 0x000fe4000f8e0208 */
[----:B------:R-:W-:Y:S01]  /*7de0*/  FMUL R8, R11, UR4 ;  /* 0x000000040b087c20 */ /* 0x000fe20008400000 */
[----:B------:R-:W-:Y:S01]  /*7df0*/  ULDC UR4, c[0x0][0x618] ;  /* 0x0001860000047ab9 */ /* 0x000fe20000000800 */
[----:B------:R-:W-:Y:S01]  /*7e00*/  ULDC UR5, c[0x0][0x154] ;  /* 0x0000550000057ab9 */ /* 0x000fe20000000800 */
[----:B------:R-:W-:-:S03]  /*7e10*/  IMAD.IADD R7, R7, 0x1, R9 ;  /* 0x0000000107077824 */ /* 0x000fc600078e0209 */
[----:B------:R-:W3:Y:S02]  /*7e20*/  F2I.U32.TRUNC.NTZ R8, R8 ;  /* 0x0000000800087305 */ /* 0x000ee4000020f000 */
[----:B------:R-:W-:Y:S02]  /*7e30*/  SHF.R.U64 R11, R6, UR4, R7 ;  /* 0x00000004060b7c19 */ /* 0x000fe40008001207 */
[----:B-1----:R-:W-:-:S05]  /*7e40*/  I2FP.F32.U32 R6, R14 ;  /* 0x0000000e00067245 */ /* 0x002fca0000201000 */
[----:B------:R-:W-:Y:S01]  /*7e50*/  FMUL R21, R6, UR5 ;  /* 0x0000000506157c20 */ /* 0x000fe20008400000 */
[----:B------:R-:W-:Y:S01]  /*7e60*/  SHF.R.U32.HI R6, RZ, UR4, R7 ;  /* 0x00000004ff067c19 */ /* 0x000fe20008011607 */
[----:B------:R-:W-:-:S03]  /*7e70*/  ULDC UR4, c[0x0][0x658] ;  /* 0x0001960000047ab9 */ /* 0x000fc60000000800 */
[--C-:B------:R-:W-:Y:S01]  /*7e80*/  SHF.R.U64 R20, R11, UR6, R6.reuse ;  /* 0x000000060b147c19 */ /* 0x100fe20008001206 */
[----:B------:R-:W1:Y:S01]  /*7e90*/  F2I.U32.TRUNC.NTZ R21, R21 ;  /* 0x0000001500157305 */ /* 0x000e62000020f000 */
[----:B------:R-:W-:Y:S01]  /*7ea0*/  SHF.R.U32.HI R7, RZ, UR6, R6 ;  /* 0x00000006ff077c19 */ /* 0x000fe20008011606 */
[----:B---3--:R-:W-:-:S03]  /*7eb0*/  IMAD.MOV R8, RZ, RZ, -R8 ;  /* 0x000000ffff087224 */ /* 0x008fc600078e0a08 */
[----:B------:R-:W-:Y:S01]  /*7ec0*/  SHF.R.U64 R18, R20, UR4, R7 ;  /* 0x0000000414127c19 */ /* 0x000fe20008001207 */
[----:B--2---:R-:W-:Y:S01]  /*7ed0*/  IMAD R17, R22, R8, R17 ;  /* 0x0000000816117224 */ /* 0x004fe200078e0211 */
[----:B------:R-:W-:-:S03]  /*7ee0*/  SHF.R.U32.HI R23, RZ, UR4, R7 ;  /* 0x00000004ff177c19 */ /* 0x000fc60008011607 */
[----:B------:R-:W-:Y:S02]  /*7ef0*/  IMAD.MOV.U32 R6, RZ, RZ, R18 ;  /* 0x000000ffff067224 */ /* 0x000fe400078e0012 */
[----:B------:R-:W-:Y:S01]  /*7f00*/  IMAD.MOV.U32 R7, RZ, RZ, R23 ;  /* 0x000000ffff077224 */ /* 0x000fe200078e0017 */
[----:B-1----:R-:W-:Y:S06]  /*7f10*/  @!P1 BRA `(.L_x_149) ;  /* 0x0000000000289947 */ /* 0x002fec0003800000 */
[----:B------:R-:W-:Y:S02]  /*7f20*/  ULDC UR4, c[0x0][0x64c] ;  /* 0x0001930000047ab9 */ /* 0x000fe40000000800 */
[----:B------:R-:W-:-:S05]  /*7f30*/  IADD3 R7, P1, R18, UR4, RZ ;  /* 0x0000000412077c10 */ /* 0x000fca000ff3e0ff */
[----:B------:R-:W-:-:S04]  /*7f40*/  IMAD.X R23, RZ, RZ, R23, P1 ;  /* 0x000000ffff177224 */ /* 0x000fc800008e0617 */
[----:B------:R-:W-:-:S04]  /*7f50*/  IMAD.WIDE.U32 R8, R23, UR8, RZ ;  /* 0x0000000817087c25 */ /* 0x000fc8000f8e00ff */
[----:B------:R-:W-:-:S04]  /*7f60*/  IMAD.WIDE.U32 R8, P1, R7, UR9, R8 ;  /* 0x0000000907087c25 */ /* 0x000fc8000f820008 */
[----:B------:R-:W-:-:S04]  /*7f70*/  IMAD.WIDE.U32 R6, R7, UR8, RZ ;  /* 0x0000000807067c25 */ /* 0x000fc8000f8e00ff */
[----:B------:R-:W-:Y:S01]  /*7f80*/  IMAD.MOV.U32 R6, RZ, RZ, R9 ;  /* 0x000000ffff067224 */ /* 0x000fe200078e0009 */
[----:B------:R-:W-:Y:S01]  /*7f90*/  IADD3 RZ, P3, R7, R8, RZ ;  /* 0x0000000807ff7210 */ /* 0x000fe20007f7e0ff */
[----:B------:R-:W-:-:S04]  /*7fa0*/  IMAD.X R7, RZ, RZ, RZ, P1 ;  /* 0x000000ffff077224 */ /* 0x000fc800008e06ff */
[----:B------:R-:W-:-:S08]  /*7fb0*/  IMAD.WIDE.U32.X R6, R23, UR9, R6, P3 ;  /* 0x0000000917067c25 */ /* 0x000fd000098e0406 */
.L_x_149:
[----:B------:R-:W-:Y:S01]  /*7fc0*/  ULDC UR4, c[0x0][0x648] ;  /* 0x0001920000047ab9 */ /* 0x000fe20000000800 */
[----:B------:R-:W-:Y:S01]  /*7fd0*/  LOP3.LUT R20, R20, UR17, RZ, 0xc0, !PT ;  /* 0x0000001114147c12 */ /* 0x000fe2000f8ec0ff */
[----:B------:R-:W-:Y:S01]  /*7fe0*/  IMAD.MOV R21, RZ, RZ, -R21 ;  /* 0x000000ffff157224 */ /* 0x000fe200078e0a15 */
[----:B------:R-:W-:Y:S01]  /*7ff0*/  SHF.R.U64 R7, R6, UR4, R7 ;  /* 0x0000000406077c19 */ /* 0x000fe20008001207 */
[----:B------:R-:W-:Y:S01]  /*8000*/  ULDC UR4, c[0x0][0x638] ;  /* 0x00018e0000047ab9 */ /* 0x000fe20000000800 */
[----:B------:R-:W-:Y:S01]  /*8010*/  LOP3.LUT R11, R11, UR16, RZ, 0xc0, !PT ;  /* 0x000000100b0b7c12 */ /* 0x000fe2000f8ec0ff */
[----:B0-----:R-:W-:Y:S01]  /*8020*/  @P4 IMAD R17, R19, R21, R14 ;  /* 0x0000001513114224 */ /* 0x001fe200078e020e */
[----:B------:R-:W-:Y:S01]  /*8030*/  ULDC UR5, c[0x0][0x610] ;  /* 0x0001840000057ab9 */ /* 0x000fe20000000800 */
[----:B------:R-:W-:Y:S02]  /*8040*/  IMAD.MOV R9, RZ, RZ, -R7 ;  /* 0x000000ffff097224 */ /* 0x000fe400078e0a07 */
[----:B------:R-:W-:-:S02]  /*8050*/  IMAD R20, R7, UR18, R20 ;  /* 0x0000001207147c24 */ /* 0x000fc4000f8e0214 */
[----:B------:R-:W-:Y:S01]  /*8060*/  IMAD R18, R9, UR4, R18 ;  /* 0x0000000409127c24 */ /* 0x000fe2000f8e0212 */
[----:B------:R-:W-:Y:S01]  /*8070*/  ULDC UR4, c[0x0][0x600] ;  /* 0x0001800000047ab9 */ /* 0x000fe20000000800 */
[----:B------:R-:W-:Y:S02]  /*8080*/  IMAD R17, R20, UR5, R17 ;  /* 0x0000000514117c24 */ /* 0x000fe4000f8e0211 */
[----:B------:R-:W-:Y:S02]  /*8090*/  IMAD R18, R18, UR4, R11 ;  /* 0x0000000412127c24 */ /* 0x000fe4000f8e020b */
[----:B------:R-:W-:-:S03]  /*80a0*/  IMAD.MOV.U32 R6, RZ, RZ, 0x1 ;  /* 0x00000001ff067424 */ /* 0x000fc600078e00ff */
[----:B------:R-:W-:Y:S02]  /*80b0*/  SEL R14, R18, R17, !P4 ;  /* 0x00000011120e7207 */ /* 0x000fe40006000000 */
[----:B------:R-:W-:-:S07]  /*80c0*/  SEL R11, R17, R18, !P4 ;  /* 0x00000012110b7207 */ /* 0x000fce0006000000 */
.L_x_147:
[----:B------:R-:W-:Y:S05]  /*80d0*/  BSYNC B1 ;  /* 0x0000000000017941 */ /* 0x000fea0003800000 */
.L_x_146:
[----:B------:R-:W-:-:S13]  /*80e0*/  LOP3.LUT P1, RZ, R6, 0xff, RZ, 0xc0, !PT ;  /* 0x000000ff06ff7812 */ /* 0x000fda000782c0ff */
[----:B------:R-:W-:Y:S05]  /*80f0*/  @P1 BRA `(.L_x_150) ;  /* 0xfffffff400501947 */ /* 0x000fea000383ffff */
[----:B------:R-:W-:Y:S05]  /*8100*/  BSYNC B0 ;  /* 0x0000000000007941 */ /* 0x000fea0003800000 */
.L_x_138:
[----:B------:R-:W-:-:S03]  /*8110*/  UMOV UR4, 0xffffffff ;  /* 0xffffffff00047882 */ /* 0x000fc60000000000 */
[----:B------:R-:W-:Y:S05]  /*8120*/  BRA.DIV UR4, `(.L_x_151) ;  /* 0x0000000a04a87947 */ /* 0x000fea000b800000 */
[----:B------:R-:W-:-:S13]  /*8130*/  ELECT P0, URZ, PT ;  /* 0x00000000003f782f */ /* 0x000fda0003800000 */
.L_x_176:
[----:B------:R-:W-:Y:S04]  /*8140*/  BSSY B0, `(.L_x_152) ;  /* 0x000008e000007945 */ /* 0x000fe80003800000 */
[----:B------:R-:W-:Y:S05]  /*8150*/  @!P0 BRA `(.L_x_153) ;  /* 0x0000000800308947 */ /* 0x000fea0003800000 */
[----:B------:R-:W-:-:S04]  /*8160*/  LOP3.LUT R4, R4, 0x2, RZ, 0xfc, !PT ;  /* 0x0000000204047812 */ /* 0x000fc800078efcff */
[----:B------:R-:W-:-:S13]  /*8170*/  ISETP.NE.AND P0, PT, R4, 0x3, PT ;  /* 0x000000030400780c */ /* 0x000fda0003f05270 */
[----:B------:R-:W-:Y:S05]  /*8180*/  @!P0 BRA `(.L_x_154) ;  /* 0x0000000000048947 */ /* 0x000fea0003800000 */
[----:B------:R-:W-:Y:S01]  /*8190*/  BPT.TRAP 0x1 ;  /* 0x000000040000795c */ /* 0x000fe20000300000 */
.L_x_154:
[----:B------:R-:W0:Y:S01]  /*81a0*/  S2R R3, SR_CgaCtaId ;  /* 0x0000000000037919 */ /* 0x000e220000008800 */
[----:B------:R-:W-:-:S04]  /*81b0*/  MOV R0, 0x400 ;  /* 0x0000040000007802 */ /* 0x000fc80000000f00 */
[----:B0-----:R-:W-:Y:S02]  /*81c0*/  LEA R0, R3, R0, 0x18 ;  /* 0x0000000003007211 */ /* 0x001fe400078ec0ff */
[----:B------:R-:W-:-:S03]  /*81d0*/  SHF.L.U32 R3, R5, 0x1f, RZ ;  /* 0x0000001f05037819 */ /* 0x000fc600000006ff */
[----:B------:R-:W-:-:S04]  /*81e0*/  VIADD R0, R0, 0x78 ;  /* 0x0000007800007836 */ /* 0x000fc80000000000 */
[C---:B------:R-:W-:Y:S02]  /*81f0*/  IMAD R6, R13.reuse, 0x8, R0 ;  /* 0x000000080d067824 */ /* 0x040fe400078e0200 */
[----:B------:R-:W-:Y:S02]  /*8200*/  VIADD R13, R13, 0x1 ;  /* 0x000000010d0d7836 */ /* 0x000fe40000000000 */
[----:B------:R-:W0:Y:S03]  /*8210*/  SYNCS.PHASECHK.TRANS64.TRYWAIT P0, [R6+URZ], R3 ;  /* 0x00000003060075a7 */ /* 0x000e26000800017f */
[----:B------:R-:W-:-:S04]  /*8220*/  ISETP.NE.AND P1, PT, R13, 0xf, PT ;  /* 0x0000000f0d00780c */ /* 0x000fc80003f25270 */
[----:B------:R-:W-:Y:S02]  /*8230*/  SEL R2, RZ, 0x1, P1 ;  /* 0x00000001ff027807 */ /* 0x000fe40000800000 */
[----:B------:R-:W-:Y:S02]  /*8240*/  SEL R13, R13, RZ, P1 ;  /* 0x000000ff0d0d7207 */ /* 0x000fe40000800000 */
[----:B------:R-:W-:-:S03]  /*8250*/  LOP3.LUT R8, R5, R2, RZ, 0x3c, !PT ;  /* 0x0000000205087212 */ /* 0x000fc600078e3cff */
[----:B------:R-:W-:Y:S01]  /*8260*/  IMAD R7, R13, 0x8, R0 ;  /* 0x000000080d077824 */ /* 0x000fe200078e0200 */
[----:B------:R-:W-:Y:S01]  /*8270*/  SHF.L.U32 R4, R8, 0x1f, RZ ;  /* 0x0000001f08047819 */ /* 0x000fe200000006ff */
[----:B0-----:R-:W-:Y:S06]  /*8280*/  @!P0 BRA `(.L_x_155) ;  /* 0x0000000800748947 */ /* 0x001fec0003800000 */
.L_x_177:
[----:B------:R-:W1:Y:S01]  /*8290*/  SYNCS.PHASECHK.TRANS64.TRYWAIT P0, [R7+URZ], R4 ;  /* 0x00000004070075a7 */ /* 0x000e62000800017f */
[----:B------:R-:W-:-:S05]  /*82a0*/  VIADD R2, R13, 0x1 ;  /* 0x000000010d027836 */ /* 0x000fca0000000000 */
[----:B------:R-:W-:-:S04]  /*82b0*/  ISETP.NE.AND P1, PT, R2, 0xf, PT ;  /* 0x0000000f0200780c */ /* 0x000fc80003f25270 */
[----:B0-----:R-:W-:Y:S02]  /*82c0*/  SEL R3, RZ, 0x1, P1 ;  /* 0x00000001ff037807 */ /* 0x001fe40000800000 */
[----:B------:R-:W-:Y:S02]  /*82d0*/  SEL R9, R2, RZ, P1 ;  /* 0x000000ff02097207 */ /* 0x000fe40000800000 */
[----:B------:R-:W-:-:S03]  /*82e0*/  LOP3.LUT R8, R8, R3, RZ, 0x3c, !PT ;  /* 0x0000000308087212 */ /* 0x000fc600078e3cff */
[----:B------:R-:W-:Y:S01]  /*82f0*/  IMAD R6, R9, 0x8, R0 ;  /* 0x0000000809067824 */ /* 0x000fe200078e0200 */
[----:B------:R-:W-:Y:S01]  /*8300*/  SHF.L.U32 R5, R8, 0x1f, RZ ;  /* 0x0000001f08057819 */ /* 0x000fe200000006ff */
[----:B-1----:R-:W-:Y:S06]  /*8310*/  @!P0 BRA `(.L_x_156) ;  /* 0x0000000800648947 */ /* 0x002fec0003800000 */
.L_x_178:
[----:B------:R-:W1:Y:S01]  /*8320*/  SYNCS.PHASECHK.TRANS64.TRYWAIT P0, [R6+URZ], R5 ;  /* 0x00000005060075a7 */ /* 0x000e62000800017f */
[----:B------:R-:W-:-:S05]  /*8330*/  VIADD R2, R9, 0x1 ;  /* 0x0000000109027836 */ /* 0x000fca0000000000 */
[----:B------:R-:W-:-:S04]  /*8340*/  ISETP.NE.AND P1, PT, R2, 0xf, PT ;  /* 0x0000000f0200780c */ /* 0x000fc80003f25270 */
[----:B------:R-:W-:Y:S02]  /*8350*/  SEL R3, RZ, 0x1, P1 ;  /* 0x00000001ff037807 */ /* 0x000fe40000800000 */
[----:B0-----:R-:W-:Y:S02]  /*8360*/  SEL R7, R2, RZ, P1 ;  /* 0x000000ff02077207 */ /* 0x001fe40000800000 */
[----:B------:R-:W-:-:S03]  /*8370*/  LOP3.LUT R8, R8, R3, RZ, 0x3c, !PT ;  /* 0x0000000308087212 */ /* 0x000fc600078e3cff */
[----:B------:R-:W-:Y:S01]  /*8380*/  IMAD R9, R7, 0x8, R0 ;  /* 0x0000000807097824 */ /* 0x000fe200078e0200 */
[----:B------:R-:W-:Y:S01]  /*8390*/  SHF.L.U32 R4, R8, 0x1f, RZ ;  /* 0x0000001f08047819 */ /* 0x000fe200000006ff */
[----:B-1----:R-:W-:Y:S06]  /*83a0*/  @!P0 BRA `(.L_x_157) ;  /* 0x0000000800548947 */ /* 0x002fec0003800000 */
.L_x_179:
[----:B------:R-:W1:Y:S01]  /*83b0*/  SYNCS.PHASECHK.TRANS64.TRYWAIT P0, [R9+URZ], R4 ;  /* 0x00000004090075a7 */ /* 0x000e62000800017f */
[----:B------:R-:W-:-:S05]  /*83c0*/  VIADD R2, R7, 0x1 ;  /* 0x0000000107027836 */ /* 0x000fca0000000000 */
[----:B------:R-:W-:-:S04]  /*83d0*/  ISETP.NE.AND P1, PT, R2, 0xf, PT ;  /* 0x0000000f0200780c */ /* 0x000fc80003f25270 */
[----:B------:R-:W-:Y:S02]  /*83e0*/  SEL R3, RZ, 0x1, P1 ;  /* 0x00000001ff037807 */ /* 0x000fe40000800000 */
[----:B------:R-:W-:Y:S02]  /*83f0*/  SEL R7, R2, RZ, P1 ;  /* 0x000000ff02077207 */ /* 0x000fe40000800000 */
[----:B------:R-:W-:-:S03]  /*8400*/  LOP3.LUT R8, R8, R3, RZ, 0x3c, !PT ;  /* 0x0000000308087212 */ /* 0x000fc600078e3cff */
[----:B0-----:R-:W-:Y:S01]  /*8410*/  IMAD R6, R7, 0x8, R0 ;  /* 0x0000000807067824 */ /* 0x001fe200078e0200 */
[----:B------:R-:W-:Y:S01]  /*8420*/  SHF.L.U32 R5, R8, 0x1f, RZ ;  /* 0x0000001f08057819 */ /* 0x000fe200000006ff */
[----:B-1----:R-:W-:Y:S06]  /*8430*/  @!P0 BRA `(.L_x_158) ;  /* 0x0000000800448947 */ /* 0x002fec0003800000 */
.L_x_180:
        /* <DEDUP_REMOVED lines=9> */
.L_x_181:
        /* <DEDUP_REMOVED lines=9> */
.L_x_182:
        /* <DEDUP_REMOVED lines=9> */
.L_x_183:
        /* <DEDUP_REMOVED lines=9> */
.L_x_184:
        /* <DEDUP_REMOVED lines=9> */
.L_x_185:
        /* <DEDUP_REMOVED lines=9> */
.L_x_186:
        /* <DEDUP_REMOVED lines=9> */
.L_x_187:
[----:B------:R-:W1:Y:S01]  /*8830*/  SYNCS.PHASECHK.TRANS64.TRYWAIT P0, [R9+URZ], R4 ;  /* 0x00000004090075a7 */ /* 0x000e62000800017f */
[----:B------:R-:W-:-:S05]  /*8840*/  VIADD R2, R7, 0x1 ;  /* 0x0000000107027836 */ /* 0x000fca0000000000 */
[----:B------:R-:W-:-:S04]  /*8850*/  ISETP.NE.AND P1, PT, R2, 0xf, PT ;  /* 0x0000000f0200780c */ /* 0x000fc80003f25270 */
[----:B------:R-:W-:Y:S02]  /*8860*/  SEL R3, RZ, 0x1, P1 ;  /* 0x00000001ff037807 */ /* 0x000fe40000800000 */
[----:B------:R-:W-:Y:S02]  /*8870*/  SEL R7, R2, RZ, P1 ;  /* 0x000000ff02077207 */ /* 0x000fe40000800000 */
[----:B------:R-:W-:-:S03]  /*8880*/  LOP3.LUT R8, R8, R3, RZ, 0x3c, !PT ;  /* 0x0000000308087212 */ /* 0x000fc600078e3cff */
[----:B------:R-:W-:Y:S01]  /*8890*/  IMAD R10, R7, 0x8, R0 ;  /* 0x00000008070a7824 */ /* 0x000fe200078e0200 */
[----:B0-----:R-:W-:Y:S01]  /*88a0*/  SHF.L.U32 R5, R8, 0x1f, RZ ;  /* 0x0000001f08057819 */ /* 0x001fe200000006ff */
[----:B-1----:R-:W-:Y:S06]  /*88b0*/  @!P0 BRA `(.L_x_166) ;  /* 0x0000000400c48947 */ /* 0x002fec0003800000 */
.L_x_188:
[----:B------:R-:W1:Y:S01]  /*88c0*/  SYNCS.PHASECHK.TRANS64.TRYWAIT P0, [R10+URZ], R5 ;  /* 0x000000050a0075a7 */ /* 0x000e62000800017f */
[----:B------:R-:W-:-:S05]  /*88d0*/  VIADD R2, R7, 0x1 ;  /* 0x0000000107027836 */ /* 0x000fca0000000000 */
[----:B------:R-:W-:-:S04]  /*88e0*/  ISETP.NE.AND P1, PT, R2, 0xf, PT ;  /* 0x0000000f0200780c */ /* 0x000fc80003f25270 */
[----:B------:R-:W-:Y:S02]  /*88f0*/  SEL R3, RZ, 0x1, P1 ;  /* 0x00000001ff037807 */ /* 0x000fe40000800000 */
[----:B------:R-:W-:Y:S02]  /*8900*/  SEL R7, R2, RZ, P1 ;  /* 0x000000ff02077207 */ /* 0x000fe40000800000 */
[----:B0-----:R-:W-:-:S03]  /*8910*/  LOP3.LUT R9, R8, R3, RZ, 0x3c, !PT ;  /* 0x0000000308097212 */ /* 0x001fc600078e3cff */
[----:B------:R-:W-:Y:S01]  /*8920*/  IMAD R11, R7, 0x8, R0 ;  /* 0x00000008070b7824 */ /* 0x000fe200078e0200 */
[----:B------:R-:W-:Y:S01]  /*8930*/  SHF.L.U32 R6, R9, 0x1f, RZ ;  /* 0x0000001f09067819 */ /* 0x000fe200000006ff */
[----:B-1----:R-:W-:Y:S06]  /*8940*/  @!P0 BRA `(.L_x_167) ;  /* 0x0000000400b48947 */ /* 0x002fec0003800000 */
.L_x_189:
[----:B------:R-:W1:Y:S01]  /*8950*/  SYNCS.PHASECHK.TRANS64.TRYWAIT P0, [R11+URZ], R6 ;  /* 0x000000060b0075a7 */ /* 0x000e62000800017f */
[----:B------:R-:W-:-:S05]  /*8960*/  VIADD R2, R7, 0x1 ;  /* 0x0000000107027836 */ /* 0x000fca0000000000 */
[----:B------:R-:W-:-:S04]  /*8970*/  ISETP.NE.AND P1, PT, R2, 0xf, PT ;  /* 0x0000000f0200780c */ /* 0x000fc80003f25270 */
[----:B------:R-:W-:Y:S02]  /*8980*/  SEL R4, RZ, 0x1, P1 ;  /* 0x00000001ff047807 */ /* 0x000fe40000800000 */
[----:B------:R-:W-:Y:S02]  /*8990*/  SEL R3, R2, RZ, P1 ;  /* 0x000000ff02037207 */ /* 0x000fe40000800000 */
[----:B------:R-:W-:Y:S01]  /*89a0*/  LOP3.LUT R4, R9, R4, RZ, 0x3c, !PT ;  /* 0x0000000409047212 */ /* 0x000fe200078e3cff */
[----:B-1----:R-:W-:Y:S06]  /*89b0*/  @!P0 BRA `(.L_x_168) ;  /* 0x0000000400ac8947 */ /* 0x002fec0003800000 */
.L_x_190:
[----:B------:R-:W-:Y:S01]  /*89c0*/  IMAD R3, R3, 0x8, R0 ;  /* 0x0000000803037824 */ /* 0x000fe200078e0200 */
[----:B------:R-:W-:-:S07]  /*89d0*/  SHF.L.U32 R0, R4, 0x1f, RZ ;  /* 0x0000001f04007819 */ /* 0x000fce00000006ff */
.L_x_169:
[----:B--2---:R2:W3:Y:S02]  /*89e0*/  SYNCS.PHASECHK.TRANS64.TRYWAIT P0, [R3+URZ], R0 ;  /* 0x00000000030075a7 */ /* 0x0044e4000800017f */
[----:B---3--:R-:W-:Y:S05]  /*89f0*/  @!P0 NANOSLEEP.SYNCS 0x989680 ;  /* 0x009896800000895d */ /* 0x008fea0003900000 */
[----:B------:R-:W3:Y:S02]  /*8a00*/  @!P0 SYNCS.PHASECHK.TRANS64 P0, [R3+URZ], R0 ;  /* 0x00000000030085a7 */ /* 0x000ee4000800007f */
[----:B---3--:R-:W-:Y:S05]  /*8a10*/  @!P0 BRA `(.L_x_169) ;  /* 0xfffffffc00f08947 */ /* 0x008fea000383ffff */
.L_x_153:
[----:B------:R-:W-:Y:S05]  /*8a20*/  BSYNC B0 ;  /* 0x0000000000007941 */ /* 0x000fea0003800000 */
.L_x_152:
[----:B------:R-:W-:Y:S05]  /*8a30*/  EXIT ;  /* 0x000000000000794d */ /* 0x000fea0003800000 */
.L_x_18:
[----:B-1----:R-:W-:-:S04]  /*8a40*/  IMAD.U32 R8, RZ, RZ, UR6 ;  /* 0x00000006ff087e24 */ /* 0x002fc8000f8e00ff */
[----:B------:R1:W4:Y:S03]  /*8a50*/  SYNCS.PHASECHK.TRANS64.TRYWAIT P0, [R8+URZ], R7 ;  /* 0x00000007080075a7 */ /* 0x000326000800017f */
[----:B----4-:R-:W-:Y:S05]  /*8a60*/  @!P0 NANOSLEEP.SYNCS 0x989680 ;  /* 0x009896800000895d */ /* 0x010fea0003900000 */
[----:B------:R-:W4:Y:S02]  /*8a70*/  @!P0 SYNCS.PHASECHK.TRANS64 P0, [R8+URZ], R7 ;  /* 0x00000007080085a7 */ /* 0x000f24000800007f */
[----:B----4-:R-:W-:Y:S05]  /*8a80*/  @!P0 BRA `(.L_x_18) ;  /* 0xfffffffc00ec8947 */ /* 0x010fea000383ffff */
[----:B------:R-:W-:Y:S05]  /*8a90*/  BRA `(.L_x_17) ;  /* 0xffffff8800cc7947 */ /* 0x000fea000383ffff */
.L_x_24:
[----:B-1----:R-:W-:-:S04]  /*8aa0*/  IMAD.U32 R12, RZ, RZ, UR12 ;  /* 0x0000000cff0c7e24 */ /* 0x002fc8000f8e00ff */
[----:B------:R1:W4:Y:S03]  /*8ab0*/  SYNCS.PHASECHK.TRANS64.TRYWAIT P0, [R12+URZ], R9 ;  /* 0x000000090c0075a7 */ /* 0x000326000800017f */
[----:B----4-:R-:W-:Y:S05]  /*8ac0*/  @!P0 NANOSLEEP.SYNCS 0x989680 ;  /* 0x009896800000895d */ /* 0x010fea0003900000 */
[----:B------:R-:W4:Y:S02]  /*8ad0*/  @!P0 SYNCS.PHASECHK.TRANS64 P0, [R12+URZ], R9 ;  /* 0x000000090c0085a7 */ /* 0x000f24000800007f */
[----:B----4-:R-:W-:Y:S05]  /*8ae0*/  @!P0 BRA `(.L_x_24) ;  /* 0xfffffffc00ec8947 */ /* 0x010fea000383ffff */
[----:B------:R-:W-:Y:S05]  /*8af0*/  BRA `(.L_x_23) ;  /* 0xffffff9400587947 */ /* 0x000fea000383ffff */
.L_x_139:
[----:B------:R-:W-:Y:S01]  /*8b00*/  BSSY B1, `(.L_x_170) ;  /* 0x0000006000017945 */ /* 0x000fe20003800000 */
[----:B------:R-:W-:-:S07]  /*8b10*/  IMAD.MOV.U32 R6, RZ, RZ, -0x1 ;  /* 0xffffffffff067424 */ /* 0x000fce00078e00ff */
[----:B------:R-:W-:Y:S05]  /*8b20*/  WARPSYNC.COLLECTIVE R6, `(.L_x_171) ;  /* 0x00000000060c7348 */ /* 0x000fea0003c00000 */
[----:B------:R-:W-:Y:S02]  /*8b30*/  ELECT P1, UR62, PT ;  /* 0x00000000003e782f */ /* 0x000fe40003820000 */
[----:B------:R-:W-:Y:S01]  /*8b40*/  MOV R6, UR62 ;  /* 0x0000003e00067c02 */ /* 0x000fe20008000f00 */
[----:B------:R-:W-:Y:S10]  /*8b50*/  ENDCOLLECTIVE ;  /* 0x000000000000791b */ /* 0x000ff40003800000 */
.L_x_171:
[----:B------:R-:W-:Y:S05]  /*8b60*/  BSYNC B1 ;  /* 0x0000000000017941 */ /* 0x000fea0003800000 */
.L_x_170:
[----:B------:R-:W-:Y:S05]  /*8b70*/  BRA `(.L_x_172) ;  /* 0xffffffe800bc7947 */ /* 0x000fea000383ffff */
.L_x_142:
[----:B0-----:R0:W1:Y:S02]  /*8b80*/  SYNCS.PHASECHK.TRANS64.TRYWAIT P1, [R14+URZ+0x78], R9 ;  /* 0x000078090e0075a7 */ /* 0x001064000802017f */
[----:B-1----:R-:W-:Y:S05]  /*8b90*/  @!P1 NANOSLEEP.SYNCS 0x989680 ;  /* 0x009896800000995d */ /* 0x002fea0003900000 */
[----:B------:R-:W1:Y:S02]  /*8ba0*/  @!P1 SYNCS.PHASECHK.TRANS64 P1, [R14+URZ+0x78], R9 ;  /* 0x000078090e0095a7 */ /* 0x000e64000802007f */
[----:B-1----:R-:W-:Y:S05]  /*8bb0*/  @!P1 BRA `(.L_x_142) ;  /* 0xfffffffc00f09947 */ /* 0x002fea000383ffff */
[----:B------:R-:W-:Y:S05]  /*8bc0*/  BRA `(.L_x_173) ;  /* 0xffffffe800f07947 */ /* 0x000fea000383ffff */
.L_x_151:
[----:B------:R-:W-:Y:S01]  /*8bd0*/  BSSY B0, `(.L_x_174) ;  /* 0x0000006000007945 */ /* 0x000fe20003800000 */
[----:B------:R-:W-:-:S07]  /*8be0*/  IMAD.MOV.U32 R6, RZ, RZ, -0x1 ;  /* 0xffffffffff067424 */ /* 0x000fce00078e00ff */
[----:B------:R-:W-:Y:S05]  /*8bf0*/  WARPSYNC.COLLECTIVE R6, `(.L_x_175) ;  /* 0x00000000060c7348 */ /* 0x000fea0003c00000 */
[----:B------:R-:W-:Y:S02]  /*8c00*/  ELECT P1, UR62, PT ;  /* 0x00000000003e782f */ /* 0x000fe40003820000 */
[----:B------:R-:W-:Y:S01]  /*8c10*/  MOV R6, UR62 ;  /* 0x0000003e00067c02 */ /* 0x000fe20008000f00 */
[----:B------:R-:W-:Y:S10]  /*8c20*/  ENDCOLLECTIVE ;  /* 0x000000000000791b */ /* 0x000ff40003800000 */
.L_x_175:
[----:B------:R-:W-:Y:S05]  /*8c30*/  BSYNC B0 ;  /* 0x0000000000007941 */ /* 0x000fea0003800000 */
.L_x_174:
[----:B------:R-:W-:Y:S01]  /*8c40*/  PLOP3.LUT P0, PT, P1, PT, PT, 0x80, 0x0 ;  /* 0x000000000000781c */ /* 0x000fe20000f0f070 */
[----:B------:R-:W-:-:S12]  /*8c50*/  BRA `(.L_x_176) ;  /* 0xfffffff400387947 */ /* 0x000fd8000383ffff */
.L_x_155:
[----:B0-----:R0:W1:Y:S02]  /*8c60*/  SYNCS.PHASECHK.TRANS64.TRYWAIT P0, [R6+URZ], R3 ;  /* 0x00000003060075a7 */ /* 0x001064000800017f */
[----:B-1----:R-:W-:Y:S05]  /*8c70*/  @!P0 NANOSLEEP.SYNCS 0x989680 ;  /* 0x009896800000895d */ /* 0x002fea0003900000 */
[----:B------:R-:W1:Y:S02]  /*8c80*/  @!P0 SYNCS.PHASECHK.TRANS64 P0, [R6+URZ], R3 ;  /* 0x00000003060085a7 */ /* 0x000e64000800007f */
[----:B-1----:R-:W-:Y:S05]  /*8c90*/  @!P0 BRA `(.L_x_155) ;  /* 0xfffffffc00f08947 */ /* 0x002fea000383ffff */
[----:B------:R-:W-:Y:S05]  /*8ca0*/  BRA `(.L_x_177) ;  /* 0xfffffff400787947 */ /* 0x000fea000383ffff */
.L_x_156:
[----:B0-----:R0:W1:Y:S02]  /*8cb0*/  SYNCS.PHASECHK.TRANS64.TRYWAIT P0, [R7+URZ], R4 ;  /* 0x00000004070075a7 */ /* 0x001064000800017f */
[----:B-1----:R-:W-:Y:S05]  /*8cc0*/  @!P0 NANOSLEEP.SYNCS 0x989680 ;  /* 0x009896800000895d */ /* 0x002fea0003900000 */
[----:B------:R-:W1:Y:S02]  /*8cd0*/  @!P0 SYNCS.PHASECHK.TRANS64 P0, [R7+URZ], R4 ;  /* 0x00000004070085a7 */ /* 0x000e64000800007f */
[----:B-1----:R-:W-:Y:S05]  /*8ce0*/  @!P0 BRA `(.L_x_156) ;  /* 0xfffffffc00f08947 */ /* 0x002fea000383ffff */
[----:B------:R-:W-:Y:S05]  /*8cf0*/  BRA `(.L_x_178) ;  /* 0xfffffff400887947 */ /* 0x000fea000383ffff */
.L_x_157:
[----:B0-----:R0:W1:Y:S02]  /*8d00*/  SYNCS.PHASECHK.TRANS64.TRYWAIT P0, [R6+URZ], R5 ;  /* 0x00000005060075a7 */ /* 0x001064000800017f */
[----:B-1----:R-:W-:Y:S05]  /*8d10*/  @!P0 NANOSLEEP.SYNCS 0x989680 ;  /* 0x009896800000895d */ /* 0x002fea0003900000 */
[----:B------:R-:W1:Y:S02]  /*8d20*/  @!P0 SYNCS.PHASECHK.TRANS64 P0, [R6+URZ], R5 ;  /* 0x00000005060085a7 */ /* 0x000e64000800007f */
[----:B-1----:R-:W-:Y:S05]  /*8d30*/  @!P0 BRA `(.L_x_157) ;  /* 0xfffffffc00f08947 */ /* 0x002fea000383ffff */
[----:B------:R-:W-:Y:S05]  /*8d40*/  BRA `(.L_x_179) ;  /* 0xfffffff400987947 */ /* 0x000fea000383ffff */
.L_x_158:
[----:B0-----:R0:W1:Y:S02]  /*8d50*/  SYNCS.PHASECHK.TRANS64.TRYWAIT P0, [R9+URZ], R4 ;  /* 0x00000004090075a7 */ /* 0x001064000800017f */
[----:B-1----:R-:W-:Y:S05]  /*8d60*/  @!P0 NANOSLEEP.SYNCS 0x989680 ;  /* 0x009896800000895d */ /* 0x002fea0003900000 */
[----:B------:R-:W1:Y:S02]  /*8d70*/  @!P0 SYNCS.PHASECHK.TRANS64 P0, [R9+URZ], R4 ;  /* 0x00000004090085a7 */ /* 0x000e64000800007f */
[----:B-1----:R-:W-:Y:S05]  /*8d80*/  @!P0 BRA `(.L_x_158) ;  /* 0xfffffffc00f08947 */ /* 0x002fea000383ffff */
[----:B------:R-:W-:Y:S05]  /*8d90*/  BRA `(.L_x_180) ;  /* 0xfffffff400a87947 */ /* 0x000fea000383ffff */
.L_x_159:
[----:B0-----:R0:W1:Y:S02]  /*8da0*/  SYNCS.PHASECHK.TRANS64.TRYWAIT P0, [R6+URZ], R5 ;  /* 0x00000005060075a7 */ /* 0x001064000800017f */
[----:B-1----:R-:W-:Y:S05]  /*8db0*/  @!P0 NANOSLEEP.SYNCS 0x989680 ;  /* 0x009896800000895d */ /* 0x002fea0003900000 */
[----:B------:R-:W1:Y:S02]  /*8dc0*/  @!P0 SYNCS.PHASECHK.TRANS64 P0, [R6+URZ], R5 ;  /* 0x00000005060085a7 */ /* 0x000e64000800007f */
[----:B-1----:R-:W-:Y:S05]  /*8dd0*/  @!P0 BRA `(.L_x_159) ;  /* 0xfffffffc00f08947 */ /* 0x002fea000383ffff */
[----:B------:R-:W-:Y:S05]  /*8de0*/  BRA `(.L_x_181) ;  /* 0xfffffff400b87947 */ /* 0x000fea000383ffff */
.L_x_160:
[----:B0-----:R0:W1:Y:S02]  /*8df0*/  SYNCS.PHASECHK.TRANS64.TRYWAIT P0, [R9+URZ], R4 ;  /* 0x00000004090075a7 */ /* 0x001064000800017f */
[----:B-1----:R-:W-:Y:S05]  /*8e00*/  @!P0 NANOSLEEP.SYNCS 0x989680 ;  /* 0x009896800000895d */ /* 0x002fea0003900000 */
[----:B------:R-:W1:Y:S02]  /*8e10*/  @!P0 SYNCS.PHASECHK.TRANS64 P0, [R9+URZ], R4 ;  /* 0x00000004090085a7 */ /* 0x000e64000800007f */
[----:B-1----:R-:W-:Y:S05]  /*8e20*/  @!P0 BRA `(.L_x_160) ;  /* 0xfffffffc00f08947 */ /* 0x002fea000383ffff */
[----:B------:R-:W-:Y:S05]  /*8e30*/  BRA `(.L_x_182) ;  /* 0xfffffff400c87947 */ /* 0x000fea000383ffff */
.L_x_161:
[----:B0-----:R0:W1:Y:S02]  /*8e40*/  SYNCS.PHASECHK.TRANS64.TRYWAIT P0, [R6+URZ], R5 ;  /* 0x00000005060075a7 */ /* 0x001064000800017f */
[----:B-1----:R-:W-:Y:S05]  /*8e50*/  @!P0 NANOSLEEP.SYNCS 0x989680 ;  /* 0x009896800000895d */ /* 0x002fea0003900000 */
[----:B------:R-:W1:Y:S02]  /*8e60*/  @!P0 SYNCS.PHASECHK.TRANS64 P0, [R6+URZ], R5 ;  /* 0x00000005060085a7 */ /* 0x000e64000800007f */
[----:B-1----:R-:W-:Y:S05]  /*8e70*/  @!P0 BRA `(.L_x_161) ;  /* 0xfffffffc00f08947 */ /* 0x002fea000383ffff */
[----:B------:R-:W-:Y:S05]  /*8e80*/  BRA `(.L_x_183) ;  /* 0xfffffff400d87947 */ /* 0x000fea000383ffff */
.L_x_162:
[----:B0-----:R0:W1:Y:S02]  /*8e90*/  SYNCS.PHASECHK.TRANS64.TRYWAIT P0, [R9+URZ], R4 ;  /* 0x00000004090075a7 */ /* 0x001064000800017f */
[----:B-1----:R-:W-:Y:S05]  /*8ea0*/  @!P0 NANOSLEEP.SYNCS 0x989680 ;  /* 0x009896800000895d */ /* 0x002fea0003900000 */
[----:B------:R-:W1:Y:S02]  /*8eb0*/  @!P0 SYNCS.PHASECHK.TRANS64 P0, [R9+URZ], R4 ;  /* 0x00000004090085a7 */ /* 0x000e64000800007f */
[----:B-1----:R-:W-:Y:S05]  /*8ec0*/  @!P0 BRA `(.L_x_162) ;  /* 0xfffffffc00f08947 */ /* 0x002fea000383ffff */
[----:B------:R-:W-:Y:S05]  /*8ed0*/  BRA `(.L_x_184) ;  /* 0xfffffff400e87947 */ /* 0x000fea000383ffff */
.L_x_163:
[----:B0-----:R0:W1:Y:S02]  /*8ee0*/  SYNCS.PHASECHK.TRANS64.TRYWAIT P0, [R6+URZ], R5 ;  /* 0x00000005060075a7 */ /* 0x001064000800017f */
[----:B-1----:R-:W-:Y:S05]  /*8ef0*/  @!P0 NANOSLEEP.SYNCS 0x989680 ;  /* 0x009896800000895d */ /* 0x002fea0003900000 */
[----:B------:R-:W1:Y:S02]  /*8f00*/  @!P0 SYNCS.PHASECHK.TRANS64 P0, [R6+URZ], R5 ;  /* 0x00000005060085a7 */ /* 0x000e64000800007f */
[----:B-1----:R-:W-:Y:S05]  /*8f10*/  @!P0 BRA `(.L_x_163) ;  /* 0xfffffffc00f08947 */ /* 0x002fea000383ffff */
[----:B------:R-:W-:Y:S05]  /*8f20*/  BRA `(.L_x_185) ;  /* 0xfffffff400f87947 */ /* 0x000fea000383ffff */
.L_x_164:
[----:B0-----:R0:W1:Y:S02]  /*8f30*/  SYNCS.PHASECHK.TRANS64.TRYWAIT P0, [R9+URZ], R4 ;  /* 0x00000004090075a7 */ /* 0x001064000800017f */
[----:B-1----:R-:W-:Y:S05]  /*8f40*/  @!P0 NANOSLEEP.SYNCS 0x989680 ;  /* 0x009896800000895d */ /* 0x002fea0003900000 */
[----:B------:R-:W1:Y:S02]  /*8f50*/  @!P0 SYNCS.PHASECHK.TRANS64 P0, [R9+URZ], R4 ;  /* 0x00000004090085a7 */ /* 0x000e64000800007f */
[----:B-1----:R-:W-:Y:S05]  /*8f60*/  @!P0 BRA `(.L_x_164) ;  /* 0xfffffffc00f08947 */ /* 0x002fea000383ffff */
[----:B------:R-:W-:Y:S05]  /*8f70*/  BRA `(.L_x_186) ;  /* 0xfffffff800087947 */ /* 0x000fea000383ffff */
.L_x_165:
[----:B0-----:R0:W1:Y:S02]  /*8f80*/  SYNCS.PHASECHK.TRANS64.TRYWAIT P0, [R6+URZ], R5 ;  /* 0x00000005060075a7 */ /* 0x001064000800017f */
[----:B-1----:R-:W-:Y:S05]  /*8f90*/  @!P0 NANOSLEEP.SYNCS 0x989680 ;  /* 0x009896800000895d */ /* 0x002fea0003900000 */
[----:B------:R-:W1:Y:S02]  /*8fa0*/  @!P0 SYNCS.PHASECHK.TRANS64 P0, [R6+URZ], R5 ;  /* 0x00000005060085a7 */ /* 0x000e64000800007f */
[----:B-1----:R-:W-:Y:S05]  /*8fb0*/  @!P0 BRA `(.L_x_165) ;  /* 0xfffffffc00f08947 */ /* 0x002fea000383ffff */
[----:B------:R-:W-:Y:S05]  /*8fc0*/  BRA `(.L_x_187) ;  /* 0xfffffff800187947 */ /* 0x000fea000383ffff */
.L_x_166:
[----:B0-----:R0:W1:Y:S02]  /*8fd0*/  SYNCS.PHASECHK.TRANS64.TRYWAIT P0, [R9+URZ], R4 ;  /* 0x00000004090075a7 */ /* 0x001064000800017f */
[----:B-1----:R-:W-:Y:S05]  /*8fe0*/  @!P0 NANOSLEEP.SYNCS 0x989680 ;  /* 0x009896800000895d */ /* 0x002fea0003900000 */
[----:B------:R-:W1:Y:S02]  /*8ff0*/  @!P0 SYNCS.PHASECHK.TRANS64 P0, [R9+URZ], R4 ;  /* 0x00000004090085a7 */ /* 0x000e64000800007f */
[----:B-1----:R-:W-:Y:S05]  /*9000*/  @!P0 BRA `(.L_x_166) ;  /* 0xfffffffc00f08947 */ /* 0x002fea000383ffff */
[----:B------:R-:W-:Y:S05]  /*9010*/  BRA `(.L_x_188) ;  /* 0xfffffff800287947 */ /* 0x000fea000383ffff */
.L_x_167:
[----:B0-----:R0:W1:Y:S02]  /*9020*/  SYNCS.PHASECHK.TRANS64.TRYWAIT P0, [R10+URZ], R5 ;  /* 0x000000050a0075a7 */ /* 0x001064000800017f */
[----:B-1----:R-:W-:Y:S05]  /*9030*/  @!P0 NANOSLEEP.SYNCS 0x989680 ;  /* 0x009896800000895d */ /* 0x002fea0003900000 */
[----:B------:R-:W1:Y:S02]  /*9040*/  @!P0 SYNCS.PHASECHK.TRANS64 P0, [R10+URZ], R5 ;  /* 0x000000050a0085a7 */ /* 0x000e64000800007f */
[----:B-1----:R-:W-:Y:S05]  /*9050*/  @!P0 BRA `(.L_x_167) ;  /* 0xfffffffc00f08947 */ /* 0x002fea000383ffff */
[----:B------:R-:W-:Y:S05]  /*9060*/  BRA `(.L_x_189) ;  /* 0xfffffff800387947 */ /* 0x000fea000383ffff */
.L_x_168:
[----:B-1----:R1:W2:Y:S02]  /*9070*/  SYNCS.PHASECHK.TRANS64.TRYWAIT P0, [R11+URZ], R6 ;  /* 0x000000060b0075a7 */ /* 0x0022a4000800017f */
[----:B--2---:R-:W-:Y:S05]  /*9080*/  @!P0 NANOSLEEP.SYNCS 0x989680 ;  /* 0x009896800000895d */ /* 0x004fea0003900000 */
[----:B------:R-:W2:Y:S02]  /*9090*/  @!P0 SYNCS.PHASECHK.TRANS64 P0, [R11+URZ], R6 ;  /* 0x000000060b0085a7 */ /* 0x000ea4000800007f */
[----:B--2---:R-:W-:Y:S05]  /*90a0*/  @!P0 BRA `(.L_x_168) ;  /* 0xfffffffc00f08947 */ /* 0x004fea000383ffff */
[----:B------:R-:W-:Y:S05]  /*90b0*/  BRA `(.L_x_190) ;  /* 0xfffffff800407947 */ /* 0x000fea000383ffff */
.L_x_191:
[----:B------:R-:W-:-:S00]  /*90c0*/  BRA `(.L_x_191) ;  /* 0xfffffffc00fc7947 */ /* 0x000fc0000383ffff */
[----:B------:R-:W-:-:S00]  /*90d0*/  NOP ;  /* 0x0000000000007918 */ /* 0x000fc00000000000 */
        /* <DEDUP_REMOVED lines=10> */
.L_x_192:


//--------------------- .nv.shared._ZN7cutlass13device_kernelINS_4gemm6kernel13GemmUniversalIN4cute5tupleIJiiiiEEENS1_10collective13CollectiveMmaINS1_37MainloopSm90TmaGmmaWarpSpecializedFP8ILi15ENS5_IJNS4_1CILi1EEESB_SB_EEENS1_35KernelTmaWarpSpecializedCooperativeEEENS5_IJNSA_ILi192EEENSA_ILi48EEENSA_ILi64EEEEEENS_12float_e4m3_tENS5_IJlSB_lEEESJ_SK_NS4_8TiledMMAINS4_8MMA_AtomIJNS4_4SM904GMMA30MMA_64x16x32_F32E4M3E4M3_SS_TNILNSO_7ScaleInE1ELSQ_1EEEEEENS4_6LayoutINS5_IJNSA_ILi2EEESB_SB_EEENS5_IJSB_NSA_ILi0EEESW_EEEEENS5_IJNS4_10UnderscoreESZ_SZ_EEEEENS4_13SM90_TMA_LOADENS4_14ComposedLayoutINS4_7SwizzleILi2ELi4ELi3EEENS4_18smem_ptr_flag_bitsILi8EEENST_INS5_IJNSA_ILi8EEESH_EEENS5_IJSH_SB_EEEEEEEvNS4_8identityES12_S1C_vS1D_EENS_8epilogue10collective6detail29Sm90TmaWarpSpecializedAdapterINS1G_15DefaultEpilogueISJ_SK_SK_NS1F_6thread17LinearCombinationISJ_Li1EffLNS1K_9ScaleType4KindE0ELNS_15FloatRoundStyleE2ESJ_EENS1_15EpilogueDefaultEEEEEvvEEEEvNT_6ParamsE --------------------------
	.section	.nv.shared._ZN7cutlass13device_kernelINS_4gemm6kernel13GemmUniversalIN4cute5tupleIJiiiiEEENS1_10collective13CollectiveMmaINS1_37MainloopSm90TmaGmmaWarpSpecializedFP8ILi15ENS5_IJNS4_1CILi1EEESB_SB_EEENS1_35KernelTmaWarpSpecializedCooperativeEEENS5_IJNSA_ILi192EEENSA_ILi48EEENSA_ILi64EEEEEENS_12float_e4m3_tENS5_IJlSB_lEEESJ_SK_NS4_8TiledMMAINS4_8MMA_AtomIJNS4_4SM904GMMA30MMA_64x16x32_F32E4M3E4M3_SS_TNILNSO_7ScaleInE1ELSQ_1EEEEEENS4_6LayoutINS5_IJNSA_ILi2EEESB_SB_EEENS5_IJSB_NSA_ILi0EEESW_EEEEENS5_IJNS4_10UnderscoreESZ_SZ_EEEEENS4_13SM90_TMA_LOADENS4_14ComposedLayoutINS4_7SwizzleILi2ELi4ELi3EEENS4_18smem_ptr_flag_bitsILi8EEENST_INS5_IJNSA_ILi8EEESH_EEENS5_IJSH_SB_EEEEEEEvNS4_8identityES12_S1C_vS1D_EENS_8epilogue10collective6detail29Sm90TmaWarpSpecializedAdapterINS1G_15DefaultEpilogueISJ_SK_SK_NS1F_6thread17LinearCombinationISJ_Li1EffLNS1K_9ScaleType4KindE0ELNS_15FloatRoundStyleE2ESJ_EENS1_15EpilogueDefaultEEEEEvvEEEEvNT_6ParamsE,"aw",@nobits
	.sectionflags	@""
	.align	16
	.zero		1024


//--------------------- .nv.shared.reserved.0     --------------------------
	.section	.nv.shared.reserved.0,"aw",@nobits
	.weak		__nv_reservedSMEM_offset_0_alias
	.size		__nv_reservedSMEM_offset_0_alias, 0, 0
	.other		__nv_reservedSMEM_offset_0_alias,@"STO_CUDA_RESERVED_SHARED STV_DEFAULT"
__nv_reservedSMEM_offset_0_alias:
	.zero		0


//--------------------- .nv.global                --------------------------
	.section	.nv.global,"aw",@nobits
.nv.global:
	.type		_ZN40_INTERNAL_f060227c_4_k_cu_62611b60_147624cute1_E,@object
	.size		_ZN40_INTERNAL_f060227c_4_k_cu_62611b60_147624cute1_E,(_ZN40_INTERNAL_f060227c_4_k_cu_62611b60_147624cuda3std3__45__cpo6cbeginE - _ZN40_INTERNAL_f060227c_4_k_cu_62611b60_147624cute1_E)
_ZN40_INTERNAL_f060227c_4_k_cu_62611b60_147624cute1_E:
	.zero		1
	.type		_ZN40_INTERNAL_f060227c_4_k_cu_62611b60_147624cuda3std3__45__cpo6cbeginE,@object
	.size		_ZN40_INTERNAL_f060227c_4_k_cu_62611b60_147624cuda3std3__45__cpo6cbeginE,(_ZN40_INTERNAL_f060227c_4_k_cu_62611b60_147624cuda3std3__48in_placeE - _ZN40_INTERNAL_f060227c_4_k_cu_62611b60_147624cuda3std3__45__cpo6cbeginE)
_ZN40_INTERNAL_f060227c_4_k_cu_62611b60_147624cuda3std3__45__cpo6cbeginE:
	.zero		1
	.type		_ZN40_INTERNAL_f060227c_4_k_cu_62611b60_147624cuda3std3__48in_placeE,@object
	.size		_ZN40_INTERNAL_f060227c_4_k_cu_62611b60_147624cuda3std3__48in_placeE,(_ZN40_INTERNAL_f060227c_4_k_cu_62611b60_147624cuda3std6ranges3__45__cpo9iter_moveE - _ZN40_INTERNAL_f060227c_4_k_cu_62611b60_147624cuda3std3__48in_placeE)
_ZN40_INTERNAL_f060227c_4_k_cu_62611b60_147624cuda3std3__48in_placeE:
	.zero		1
	.type		_ZN40_INTERNAL_f060227c_4_k_cu_62611b60_147624cuda3std6ranges3__45__cpo9iter_moveE,@object
	.size		_ZN40_INTERNAL_f060227c_4_k_cu_62611b60_147624cuda3std6ranges3__45__cpo9iter_moveE,(_ZN40_INTERNAL_f060227c_4_k_cu_62611b60_147624cuda3std3__45__cpo5beginE - _ZN40_INTERNAL_f060227c_4_k_cu_62611b60_147624cuda3std6ranges3__45__cpo9iter_moveE)
_ZN40_INTERNAL_f060227c_4_k_cu_62611b60_147624cuda3std6ranges3__45__cpo9iter_moveE:
	.zero		1
	.type		_ZN40_INTERNAL_f060227c_4_k_cu_62611b60_147624cuda3std3__45__cpo5beginE,@object
	.size		_ZN40_INTERNAL_f060227c_4_k_cu_62611b60_147624cuda3std3__45__cpo5beginE,(_ZN40_INTERNAL_f060227c_4_k_cu_62611b60_147624cuda3std3__442_GLOBAL__N__f060227c_4_k_cu_62611b60_147626ignoreE - _ZN40_INTERNAL_f060227c_4_k_cu_62611b60_147624cuda3std3__45__cpo5beginE)
_ZN40_INTERNAL_f060227c_4_k_cu_62611b60_147624cuda3std3__45__cpo5beginE:
	.zero		1
	.type		_ZN40_INTERNAL_f060227c_4_k_cu_62611b60_147624cuda3std3__442_GLOBAL__N__f060227c_4_k_cu_62611b60_147626ignoreE,@object
	.size		_ZN40_INTERNAL_f060227c_4_k_cu_62611b60_147624cuda3std3__442_GLOBAL__N__f060227c_4_k_cu_62611b60_147626ignoreE,(_ZN40_INTERNAL_f060227c_4_k_cu_62611b60_147624cute7productE - _ZN40_INTERNAL_f060227c_4_k_cu_62611b60_147624cuda3std3__442_GLOBAL__N__f060227c_4_k_cu_62611b60_147626ignoreE)
_ZN40_INTERNAL_f060227c_4_k_cu_62611b60_147624cuda3std3__442_GLOBAL__N__f060227c_4_k_cu_62611b60_147626ignoreE:
	.zero		1
	.type		_ZN40_INTERNAL_f060227c_4_k_cu_62611b60_147624cute7productE,@object
	.size		_ZN40_INTERNAL_f060227c_4_k_cu_62611b60_147624cute7productE,(_ZN40_INTERNAL_f060227c_4_k_cu_62611b60_147624cuda3std3__45__cpo3endE - _ZN40_INTERNAL_f060227c_4_k_cu_62611b60_147624cute7productE)
_ZN40_INTERNAL_f060227c_4_k_cu_62611b60_147624cute7productE:
	.zero		1
	.type		_ZN40_INTERNAL_f060227c_4_k_cu_62611b60_147624cuda3std3__45__cpo3endE,@object
	.size		_ZN40_INTERNAL_f060227c_4_k_cu_62611b60_147624cuda3std3__45__cpo3endE,(_ZN40_INTERNAL_f060227c_4_k_cu_62611b60_147624cuda3std3__419piecewise_constructE - _ZN40_INTERNAL_f060227c_4_k_cu_62611b60_147624cuda3std3__45__cpo3endE)
_ZN40_INTERNAL_f060227c_4_k_cu_62611b60_147624cuda3std3__45__cpo3endE:
	.zero		1
	.type		_ZN40_INTERNAL_f060227c_4_k_cu_62611b60_147624cuda3std3__419piecewise_constructE,@object
	.size		_ZN40_INTERNAL_f060227c_4_k_cu_62611b60_147624cuda3std3__419piecewise_constructE,(_ZN40_INTERNAL_f060227c_4_k_cu_62611b60_147624cuda3std3__45__cpo4cendE - _ZN40_INTERNAL_f060227c_4_k_cu_62611b60_147624cuda3std3__419piecewise_constructE)
_ZN40_INTERNAL_f060227c_4_k_cu_62611b60_147624cuda3std3__419piecewise_constructE:
	.zero		1
	.type		_ZN40_INTERNAL_f060227c_4_k_cu_62611b60_147624cuda3std3__45__cpo4cendE,@object
	.size		_ZN40_INTERNAL_f060227c_4_k_cu_62611b60_147624cuda3std3__45__cpo4cendE,(_ZN40_INTERNAL_f060227c_4_k_cu_62611b60_147624cuda3std6ranges3__45__cpo4swapE - _ZN40_INTERNAL_f060227c_4_k_cu_62611b60_147624cuda3std3__45__cpo4cendE)
_ZN40_INTERNAL_f060227c_4_k_cu_62611b60_147624cuda3std3__45__cpo4cendE:
	.zero		1
	.type		_ZN40_INTERNAL_f060227c_4_k_cu_62611b60_147624cuda3std6ranges3__45__cpo4swapE,@object
	.size		_ZN40_INTERNAL_f060227c_4_k_cu_62611b60_147624cuda3std6ranges3__45__cpo4swapE,(.L_7 - _ZN40_INTERNAL_f060227c_4_k_cu_62611b60_147624cuda3std6ranges3__45__cpo4swapE)
_ZN40_INTERNAL_f060227c_4_k_cu_62611b60_147624cuda3std6ranges3__45__cpo4swapE:
	.zero		1
.L_7:


//--------------------- .nv.constant0._ZN7cutlass13device_kernelINS_4gemm6kernel13GemmUniversalIN4cute5tupleIJiiiiEEENS1_10collective13CollectiveMmaINS1_37MainloopSm90TmaGmmaWarpSpecializedFP8ILi15ENS5_IJNS4_1CILi1EEESB_SB_EEENS1_35KernelTmaWarpSpecializedCooperativeEEENS5_IJNSA_ILi192EEENSA_ILi48EEENSA_ILi64EEEEEENS_12float_e4m3_tENS5_IJlSB_lEEESJ_SK_NS4_8TiledMMAINS4_8MMA_AtomIJNS4_4SM904GMMA30MMA_64x16x32_F32E4M3E4M3_SS_TNILNSO_7ScaleInE1ELSQ_1EEEEEENS4_6LayoutINS5_IJNSA_ILi2EEESB_SB_EEENS5_IJSB_NSA_ILi0EEESW_EEEEENS5_IJNS4_10UnderscoreESZ_SZ_EEEEENS4_13SM90_TMA_LOADENS4_14ComposedLayoutINS4_7SwizzleILi2ELi4ELi3EEENS4_18smem_ptr_flag_bitsILi8EEENST_INS5_IJNSA_ILi8EEESH_EEENS5_IJSH_SB_EEEEEEEvNS4_8identityES12_S1C_vS1D_EENS_8epilogue10collective6detail29Sm90TmaWarpSpecializedAdapterINS1G_15DefaultEpilogueISJ_SK_SK_NS1F_6thread17LinearCombinationISJ_Li1EffLNS1K_9ScaleType4KindE0ELNS_15FloatRoundStyleE2ESJ_EENS1_15EpilogueDefaultEEEEEvvEEEEvNT_6ParamsE --------------------------
	.section	.nv.constant0._ZN7cutlass13device_kernelINS_4gemm6kernel13GemmUniversalIN4cute5tupleIJiiiiEEENS1_10collective13CollectiveMmaINS1_37MainloopSm90TmaGmmaWarpSpecializedFP8ILi15ENS5_IJNS4_1CILi1EEESB_SB_EEENS1_35KernelTmaWarpSpecializedCooperativeEEENS5_IJNSA_ILi192EEENSA_ILi48EEENSA_ILi64EEEEEENS_12float_e4m3_tENS5_IJlSB_lEEESJ_SK_NS4_8TiledMMAINS4_8MMA_AtomIJNS4_4SM904GMMA30MMA_64x16x32_F32E4M3E4M3_SS_TNILNSO_7ScaleInE1ELSQ_1EEEEEENS4_6LayoutINS5_IJNSA_ILi2EEESB_SB_EEENS5_IJSB_NSA_ILi0EEESW_EEEEENS5_IJNS4_10UnderscoreESZ_SZ_EEEEENS4_13SM90_TMA_LOADENS4_14ComposedLayoutINS4_7SwizzleILi2ELi4ELi3EEENS4_18smem_ptr_flag_bitsILi8EEENST_INS5_IJNSA_ILi8EEESH_EEENS5_IJSH_SB_EEEEEEEvNS4_8identityES12_S1C_vS1D_EENS_8epilogue10collective6detail29Sm90TmaWarpSpecializedAdapterINS1G_15DefaultEpilogueISJ_SK_SK_NS1F_6thread17LinearCombinationISJ_Li1EffLNS1K_9ScaleType4KindE0ELNS_15FloatRoundStyleE2ESJ_EENS1_15EpilogueDefaultEEEEEvvEEEEvNT_6ParamsE,"a",@progbits
	.sectionflags	@""
	.align	4
.nv.constant0._ZN7cutlass13device_kernelINS_4gemm6kernel13GemmUniversalIN4cute5tupleIJiiiiEEENS1_10collective13CollectiveMmaINS1_37MainloopSm90TmaGmmaWarpSpecializedFP8ILi15ENS5_IJNS4_1CILi1EEESB_SB_EEENS1_35KernelTmaWarpSpecializedCooperativeEEENS5_IJNSA_ILi192EEENSA_ILi48EEENSA_ILi64EEEEEENS_12float_e4m3_tENS5_IJlSB_lEEESJ_SK_NS4_8TiledMMAINS4_8MMA_AtomIJNS4_4SM904GMMA30MMA_64x16x32_F32E4M3E4M3_SS_TNILNSO_7ScaleInE1ELSQ_1EEEEEENS4_6LayoutINS5_IJNSA_ILi2EEESB_SB_EEENS5_IJSB_NSA_ILi0EEESW_EEEEENS5_IJNS4_10UnderscoreESZ_SZ_EEEEENS4_13SM90_TMA_LOADENS4_14ComposedLayoutINS4_7SwizzleILi2ELi4ELi3EEENS4_18smem_ptr_flag_bitsILi8EEENST_INS5_IJNSA_ILi8EEESH_EEENS5_IJSH_SB_EEEEEEEvNS4_8identityES12_S1C_vS1D_EENS_8epilogue10collective6detail29Sm90TmaWarpSpecializedAdapterINS1G_15DefaultEpilogueISJ_SK_SK_NS1F_6thread17LinearCombinationISJ_Li1EffLNS1K_9ScaleType4KindE0ELNS_15FloatRoundStyleE2ESJ_EENS1_15EpilogueDefaultEEEEEvvEEEEvNT_6ParamsE:
	.zero		1664


//--------------------- SYMBOLS --------------------------

	.type		.nv.reservedSmem.offset0,@object
	.size		.nv.reservedSmem.offset0,0x4
